	.headerflags	@"EF_CUDA_TEXMODE_UNIFIED EF_CUDA_64BIT_ADDRESS EF_CUDA_ACCELERATORS EF_CUDA_SM90 EF_CUDA_VIRTUAL_SM(EF_CUDA_SM90)"
	.elftype	@"ET_EXEC"


//--------------------- .nv.info                  --------------------------
	.section	.nv.info,"",@"SHT_CUDA_INFO"
	.align	4


	//----- nvinfo : EIATTR_REGCOUNT
	.align		4
        /*0000*/ 	.byte	0x04, 0x2f
        /*0002*/ 	.short	(.L_2 - .L_1)
	.align		4
.L_1:
        /*0004*/ 	.word	index@(triton_)
        /*0008*/ 	.word	0x00000028


	//----- nvinfo : EIATTR_MIN_STACK_SIZE
	.align		4
.L_2:
        /*000c*/ 	.byte	0x04, 0x12
        /*000e*/ 	.short	(.L_4 - .L_3)
	.align		4
.L_3:
        /*0010*/ 	.word	index@(triton_)
        /*0014*/ 	.word	0x00000000


	//----- nvinfo : EIATTR_FRAME_SIZE
	.align		4
.L_4:
        /*0018*/ 	.byte	0x04, 0x11
        /*001a*/ 	.short	(.L_6 - .L_5)
	.align		4
.L_5:
        /*001c*/ 	.word	index@(triton_)
        /*0020*/ 	.word	0x00000000


	//----- nvinfo : EIATTR_MIN_STACK_SIZE
	.align		4
.L_6:
        /*0024*/ 	.byte	0x04, 0x12
        /*0026*/ 	.short	(.L_8 - .L_7)
	.align		4
.L_7:
        /*0028*/ 	.word	index@(triton_)
        /*002c*/ 	.word	0x00000000
.L_8:


//--------------------- .nv.info.triton_          --------------------------
	.section	.nv.info.triton_,"",@"SHT_CUDA_INFO"
	.sectionflags	@""
	.align	4


	//----- nvinfo : EIATTR_CUDA_API_VERSION
	.align		4
        /*0000*/ 	.byte	0x04, 0x37
        /*0002*/ 	.short	(.L_10 - .L_9)
.L_9:
        /*0004*/ 	.word	0x0000007c


	//----- nvinfo : EIATTR_KPARAM_INFO
	.align		4
.L_10:
        /*0008*/ 	.byte	0x04, 0x17
        /*000a*/ 	.short	(.L_12 - .L_11)
.L_11:
        /*000c*/ 	.word	0x00000000
        /*0010*/ 	.short	0x0009
        /*0012*/ 	.short	0x0044
        /*0014*/ 	.byte	0x00, 0xf0, 0x11, 0x00


	//----- nvinfo : EIATTR_KPARAM_INFO
	.align		4
.L_12:
        /*0018*/ 	.byte	0x04, 0x17
        /*001a*/ 	.short	(.L_14 - .L_13)
.L_13:
        /*001c*/ 	.word	0x00000000
        /*0020*/ 	.short	0x0008
        /*0022*/ 	.short	0x0040
        /*0024*/ 	.byte	0x00, 0xf0, 0x11, 0x00


	//----- nvinfo : EIATTR_KPARAM_INFO
	.align		4
.L_14:
        /*0028*/ 	.byte	0x04, 0x17
        /*002a*/ 	.short	(.L_16 - .L_15)
.L_15:
        /*002c*/ 	.word	0x00000000
        /*0030*/ 	.short	0x0007
        /*0032*/ 	.short	0x0038
        /*0034*/ 	.byte	0x00, 0xf0, 0x21, 0x00


	//----- nvinfo : EIATTR_KPARAM_INFO
	.align		4
.L_16:
        /*0038*/ 	.byte	0x04, 0x17
        /*003a*/ 	.short	(.L_18 - .L_17)
.L_17:
        /*003c*/ 	.word	0x00000000
        /*0040*/ 	.short	0x0006
        /*0042*/ 	.short	0x0030
        /*0044*/ 	.byte	0x00, 0xf0, 0x21, 0x00


	//----- nvinfo : EIATTR_KPARAM_INFO
	.align		4
.L_18:
        /*0048*/ 	.byte	0x04, 0x17
        /*004a*/ 	.short	(.L_20 - .L_19)
.L_19:
        /*004c*/ 	.word	0x00000000
        /*0050*/ 	.short	0x0005
        /*0052*/ 	.short	0x0028
        /*0054*/ 	.byte	0x00, 0xf0, 0x21, 0x00


	//----- nvinfo : EIATTR_KPARAM_INFO
	.align		4
.L_20:
        /*0058*/ 	.byte	0x04, 0x17
        /*005a*/ 	.short	(.L_22 - .L_21)
.L_21:
        /*005c*/ 	.word	0x00000000
        /*0060*/ 	.short	0x0004
        /*0062*/ 	.short	0x0020
        /*0064*/ 	.byte	0x00, 0xf0, 0x21, 0x00


	//----- nvinfo : EIATTR_KPARAM_INFO
	.align		4
.L_22:
        /*0068*/ 	.byte	0x04, 0x17
        /*006a*/ 	.short	(.L_24 - .L_23)
.L_23:
        /*006c*/ 	.word	0x00000000
        /*0070*/ 	.short	0x0003
        /*0072*/ 	.short	0x0018
        /*0074*/ 	.byte	0x00, 0xf0, 0x21, 0x00


	//----- nvinfo : EIATTR_KPARAM_INFO
	.align		4
.L_24:
        /*0078*/ 	.byte	0x04, 0x17
        /*007a*/ 	.short	(.L_26 - .L_25)
.L_25:
        /*007c*/ 	.word	0x00000000
        /*0080*/ 	.short	0x0002
        /*0082*/ 	.short	0x0010
        /*0084*/ 	.byte	0x00, 0xf0, 0x21, 0x00


	//----- nvinfo : EIATTR_KPARAM_INFO
	.align		4
.L_26:
        /*0088*/ 	.byte	0x04, 0x17
        /*008a*/ 	.short	(.L_28 - .L_27)
.L_27:
        /*008c*/ 	.word	0x00000000
        /*0090*/ 	.short	0x0001
        /*0092*/ 	.short	0x0008
        /*0094*/ 	.byte	0x00, 0xf0, 0x21, 0x00


	//----- nvinfo : EIATTR_KPARAM_INFO
	.align		4
.L_28:
        /*0098*/ 	.byte	0x04, 0x17
        /*009a*/ 	.short	(.L_30 - .L_29)
.L_29:
        /*009c*/ 	.word	0x00000000
        /*00a0*/ 	.short	0x0000
        /*00a2*/ 	.short	0x0000
        /*00a4*/ 	.byte	0x00, 0xf0, 0x21, 0x00


	//----- nvinfo : EIATTR_SPARSE_MMA_MASK
	.align		4
.L_30:
        /*00a8*/ 	.byte	0x03, 0x50
        /*00aa*/ 	.short	0x0000


	//----- nvinfo : EIATTR_MAXREG_COUNT
	.align		4
        /*00ac*/ 	.byte	0x03, 0x1b
        /*00ae*/ 	.short	0x00ff


	//----- nvinfo : EIATTR_COOP_GROUP_MASK_REGIDS
	.align		4
        /*00b0*/ 	.byte	0x04, 0x29
        /*00b2*/ 	.short	(.L_32 - .L_31)


	//   ....[0]....
.L_31:
        /*00b4*/ 	.word	0xffffffff


	//   ....[1]....
        /*00b8*/ 	.word	0xffffffff


	//   ....[2]....
        /*00bc*/ 	.word	0xffffffff


	//   ....[3]....
        /*00c0*/ 	.word	0xffffffff


	//   ....[4]....
        /*00c4*/ 	.word	0xffffffff


	//   ....[5]....
        /*00c8*/ 	.word	0xffffffff


	//   ....[6]....
        /*00cc*/ 	.word	0xffffffff


	//   ....[7]....
        /*00d0*/ 	.word	0xffffffff


	//   ....[8]....
        /*00d4*/ 	.word	0xffffffff


	//   ....[9]....
        /*00d8*/ 	.word	0xffffffff


	//   ....[10]....
        /*00dc*/ 	.word	0xffffffff


	//   ....[11]....
        /*00e0*/ 	.word	0xffffffff


	//   ....[12]....
        /*00e4*/ 	.word	0xffffffff


	//   ....[13]....
        /*00e8*/ 	.word	0xffffffff


	//   ....[14]....
        /*00ec*/ 	.word	0xffffffff


	//   ....[15]....
        /*00f0*/ 	.word	0xffffffff


	//   ....[16]....
        /*00f4*/ 	.word	0xffffffff


	//   ....[17]....
        /*00f8*/ 	.word	0xffffffff


	//   ....[18]....
        /*00fc*/ 	.word	0xffffffff


	//----- nvinfo : EIATTR_COOP_GROUP_INSTR_OFFSETS
	.align		4
.L_32:
        /*0100*/ 	.byte	0x04, 0x28
        /*0102*/ 	.short	(.L_34 - .L_33)


	//   ....[0]....
.L_33:
        /*0104*/ 	.word	0x00000e30


	//   ....[1]....
        /*0108*/ 	.word	0x00000e60


	//   ....[2]....
        /*010c*/ 	.word	0x00000ec0


	//   ....[3]....
        /*0110*/ 	.word	0x00000ee0


	//   ....[4]....
        /*0114*/ 	.word	0x00000f40


	//   ....[5]....
        /*0118*/ 	.word	0x00000f60


	//   ....[6]....
        /*011c*/ 	.word	0x00000fc0


	//   ....[7]....
        /*0120*/ 	.word	0x00000fe0


	//   ....[8]....
        /*0124*/ 	.word	0x00001060


	//   ....[9]....
        /*0128*/ 	.word	0x00001070


	//   ....[10]....
        /*012c*/ 	.word	0x00001200


	//   ....[11]....
        /*0130*/ 	.word	0x00001210


	//   ....[12]....
        /*0134*/ 	.word	0x00001260


	//   ....[13]....
        /*0138*/ 	.word	0x000012b0


	//   ....[14]....
        /*013c*/ 	.word	0x00001390


	//   ....[15]....
        /*0140*/ 	.word	0x000013a0


	//   ....[16]....
        /*0144*/ 	.word	0x00001400


	//   ....[17]....
        /*0148*/ 	.word	0x000014e0


	//   ....[18]....
        /*014c*/ 	.word	0x00001520


	//----- nvinfo : EIATTR_EXIT_INSTR_OFFSETS
	.align		4
.L_34:
        /*0150*/ 	.byte	0x04, 0x1c
        /*0152*/ 	.short	(.L_36 - .L_35)


	//   ....[0]....
.L_35:
        /*0154*/ 	.word	0x000022e0


	//----- nvinfo : EIATTR_MAX_THREADS
	.align		4
.L_36:
        /*0158*/ 	.byte	0x04, 0x05
        /*015a*/ 	.short	(.L_38 - .L_37)
.L_37:
        /*015c*/ 	.word	0x00000100
        /*0160*/ 	.word	0x00000001
        /*0164*/ 	.word	0x00000001


	//----- nvinfo : EIATTR_CBANK_PARAM_SIZE
	.align		4
.L_38:
        /*0168*/ 	.byte	0x03, 0x19
        /*016a*/ 	.short	0x0048


	//----- nvinfo : EIATTR_PARAM_CBANK
	.align		4
        /*016c*/ 	.byte	0x04, 0x0a
        /*016e*/ 	.short	(.L_40 - .L_39)
	.align		4
.L_39:
        /*0170*/ 	.word	index@(.nv.constant0.triton_)
        /*0174*/ 	.short	0x0210
        /*0176*/ 	.short	0x0048


	//----- nvinfo : EIATTR_SW_WAR
	.align		4
.L_40:
        /*0178*/ 	.byte	0x04, 0x36
        /*017a*/ 	.short	(.L_42 - .L_41)
.L_41:
        /*017c*/ 	.word	0x00000008
.L_42:


//--------------------- .nv.callgraph             --------------------------
	.section	.nv.callgraph,"",@"SHT_CUDA_CALLGRAPH"
	.align	4
	.sectionentsize	8
	.align		4
        /*0000*/ 	.word	0x00000000
	.align		4
        /*0004*/ 	.word	0xffffffff
	.align		4
        /*0008*/ 	.word	0x00000000
	.align		4
        /*000c*/ 	.word	0xfffffffe
	.align		4
        /*0010*/ 	.word	0x00000000
	.align		4
        /*0014*/ 	.word	0xfffffffd
	.align		4
        /*0018*/ 	.word	0x00000000
	.align		4
        /*001c*/ 	.word	0xfffffffc


//--------------------- .nv.constant4             --------------------------
	.section	.nv.constant4,"a",@progbits
	.align	8
	.align		8
.nv.constant4:
        /*0000*/ 	.dword	_$_str


//--------------------- .text.triton_             --------------------------
	.section	.text.triton_,"ax",@progbits
	.sectionflags	@"SHF_BARRIERS=1"
	.align	128
        .global         triton_
        .type           triton_,@function
        .size           triton_,(.L_x_1 - triton_)
        .other          triton_,@"STO_CUDA_ENTRY STV_DEFAULT"
triton_:
.text.triton_:
[----:B------:R-:W-:Y:S01]  /*0000*/  LDC R1, c[0x0][0x28] ;  /* 0x00000a00ff017b82 */ /* 0x000fe20000000800 */
[----:B------:R-:W1:Y:S07]  /*0010*/  S2R R2, SR_TID.X ;  /* 0x0000000000027919 */ /* 0x000e6e0000002100 */
[----:B------:R-:W2:Y:S01]  /*0020*/  LDC.64 R32, c[0x0][0x210] ;  /* 0x00008400ff207b82 */ /* 0x000ea20000000a00 */
[----:B------:R-:W-:Y:S01]  /*0030*/  ULDC.64 UR6, c[0x0][0x220] ;  /* 0x0000880000067ab9 */ /* 0x000fe20000000a00 */
[----:B------:R-:W-:Y:S01]  /*0040*/  ULDC.64 UR4, c[0x0][0x228] ;  /* 0x00008a0000047ab9 */ /* 0x000fe20000000a00 */
[----:B------:R-:W3:Y:S01]  /*0050*/  S2R R3, SR_CTAID.X ;  /* 0x0000000000037919 */ /* 0x000ee20000002500 */
[----:B------:R-:W-:Y:S01]  /*0060*/  ULDC.64 UR10, c[0x0][0x238] ;  /* 0x00008e00000a7ab9 */ /* 0x000fe20000000a00 */
[----:B------:R-:W-:-:S03]  /*0070*/  ULDC.64 UR8, c[0x0][0x240] ;  /* 0x0000900000087ab9 */ /* 0x000fc60000000a00 */
[----:B------:R-:W4:Y:S01]  /*0080*/  LDC.64 R16, c[0x0][0x218] ;  /* 0x00008600ff107b82 */ /* 0x000f220000000a00 */
[C---:B-1----:R-:W-:Y:S02]  /*0090*/  LOP3.LUT R6, R2.reuse, 0xff, RZ, 0xc0, !PT ;  /* 0x000000ff02067812 */ /* 0x042fe400078ec0ff */
[----:B------:R-:W-:-:S03]  /*00a0*/  SHF.L.U32 R2, R2, 0x2, RZ ;  /* 0x0000000202027819 */ /* 0x000fc600000006ff */
[----:B------:R-:W-:Y:S01]  /*00b0*/  IMAD.WIDE.U32 R6, R6, 0x8, RZ ;  /* 0x0000000806067825 */ /* 0x000fe200078e00ff */
[----:B------:R-:W-:Y:S02]  /*00c0*/  LOP3.LUT R2, R2, 0x3fc, RZ, 0xc0, !PT ;  /* 0x000003fc02027812 */ /* 0x000fe400078ec0ff */
[----:B------:R-:W-:-:S04]  /*00d0*/  LOP3.LUT R14, R6, 0x7800, RZ, 0xfc, !PT ;  /* 0x00007800060e7812 */ /* 0x000fc800078efcff */
[----:B------:R-:W-:Y:S02]  /*00e0*/  IADD3 R34, P1, R14, UR6, RZ ;  /* 0x000000060e227c10 */ /* 0x000fe4000ff3e0ff */
[----:B------:R-:W-:Y:S02]  /*00f0*/  IADD3 R14, P0, R14, UR4, RZ ;  /* 0x000000040e0e7c10 */ /* 0x000fe4000ff1e0ff */
[----:B------:R-:W-:Y:S01]  /*0100*/  IADD3.X R35, R7, UR7, RZ, P1, !PT ;  /* 0x0000000707237c10 */ /* 0x000fe20008ffe4ff */
[----:B------:R-:W-:Y:S01]  /*0110*/  ULDC.64 UR6, c[0x0][0x208] ;  /* 0x0000820000067ab9 */ /* 0x000fe20000000a00 */
[----:B------:R-:W-:Y:S01]  /*0120*/  IADD3.X R15, R7, UR5, RZ, P0, !PT ;  /* 0x00000005070f7c10 */ /* 0x000fe200087fe4ff */
[----:B------:R-:W-:Y:S02]  /*0130*/  ULDC.64 UR4, c[0x0][0x230] ;  /* 0x00008c0000047ab9 */ /* 0x000fe40000000a00 */
[----:B------:R-:W5:Y:S01]  /*0140*/  LDG.E.EL.64 R20, desc[UR6][R34.64] ;  /* 0x0000000622147981 */ /* 0x000f62000c2e1b00 */
[----:B---3--:R-:W-:-:S03]  /*0150*/  IMAD R2, R3, 0xc00, R2 ;  /* 0x00000c0003027824 */ /* 0x008fc600078e0202 */
[----:B------:R-:W3:Y:S01]  /*0160*/  LDG.E.EL.64 R22, desc[UR6][R14.64] ;  /* 0x000000060e167981 */ /* 0x000ee2000c2e1b00 */
[----:B------:R-:W-:Y:S01]  /*0170*/  IADD3 R12, P0, R6, UR4, RZ ;  /* 0x00000004060c7c10 */ /* 0x000fe2000ff1e0ff */
[----:B--2---:R-:W-:-:S03]  /*0180*/  IMAD.WIDE R10, R2, 0x2, R32 ;  /* 0x00000002020a7825 */ /* 0x004fc600078e0220 */
[----:B------:R-:W-:Y:S02]  /*0190*/  IADD3.X R13, R7, UR5, RZ, P0, !PT ;  /* 0x00000005070d7c10 */ /* 0x000fe400087fe4ff */
[----:B------:R-:W2:Y:S01]  /*01a0*/  LDG.E.EF.64 R18, desc[UR6][R10.64] ;  /* 0x000000060a127981 */ /* 0x000ea2000c0e1b00 */
[----:B----4-:R-:W-:-:S03]  /*01b0*/  IMAD.WIDE R8, R2, 0x2, R16 ;  /* 0x0000000202087825 */ /* 0x010fc600078e0210 */
[----:B------:R-:W4:Y:S04]  /*01c0*/  LDG.E.EL.64 R6, desc[UR6][R12.64] ;  /* 0x000000060c067981 */ /* 0x000f28000c2e1b00 */
[----:B------:R-:W2:Y:S01]  /*01d0*/  LDG.E.EF.64 R8, desc[UR6][R8.64] ;  /* 0x0000000608087981 */ /* 0x000ea2000c0e1b00 */
[----:B-----5:R-:W-:Y:S02]  /*01e0*/  SHF.L.U32 R24, R21, 0x10, RZ ;  /* 0x0000001015187819 */ /* 0x020fe400000006ff */
[----:B------:R-:W-:Y:S02]  /*01f0*/  PRMT R3, R20, 0x7632, R3 ;  /* 0x0000763214037816 */ /* 0x000fe40000000003 */
[----:B---3--:R-:W-:Y:S02]  /*0200*/  PRMT R21, R22, 0x7632, R21 ;  /* 0x0000763216157816 */ /* 0x008fe40000000015 */
[----:B------:R-:W-:-:S02]  /*0210*/  SHF.L.U32 R20, R20, 0x10, RZ ;  /* 0x0000001014147819 */ /* 0x000fc400000006ff */
[----:B------:R-:W-:Y:S02]  /*0220*/  SHF.L.U32 R25, R22, 0x10, RZ ;  /* 0x0000001016197819 */ /* 0x000fe400000006ff */
[----:B------:R-:W-:Y:S02]  /*0230*/  SHF.L.U32 R27, R23, 0x10, RZ ;  /* 0x00000010171b7819 */ /* 0x000fe400000006ff */
[----:B------:R-:W-:Y:S01]  /*0240*/  PRMT R23, R21, 0x7632, R23 ;  /* 0x0000763215177816 */ /* 0x000fe20000000017 */
[----:B------:R-:W-:Y:S01]  /*0250*/  FADD R22, R20, R25 ;  /* 0x0000001914167221 */ /* 0x000fe20000000000 */
[----:B------:R-:W-:Y:S01]  /*0260*/  SHF.L.U32 R3, R3, 0x10, RZ ;  /* 0x0000001003037819 */ /* 0x000fe200000006ff */
[----:B------:R-:W-:Y:S01]  /*0270*/  FADD R20, R24, R27 ;  /* 0x0000001b18147221 */ /* 0x000fe20000000000 */
[----:B------:R-:W-:Y:S02]  /*0280*/  SHF.L.U32 R26, R21, 0x10, RZ ;  /* 0x00000010151a7819 */ /* 0x000fe400000006ff */
[----:B------:R-:W-:-:S02]  /*0290*/  PRMT R25, R23, 0x7632, R25 ;  /* 0x0000763217197816 */ /* 0x000fc40000000019 */
[C---:B--2---:R-:W-:Y:S01]  /*02a0*/  PRMT R24, R18.reuse, 0x7632, R24 ;  /* 0x0000763212187816 */ /* 0x044fe20000000018 */
[----:B------:R-:W-:Y:S01]  /*02b0*/  FADD R3, R3, R26 ;  /* 0x0000001a03037221 */ /* 0x000fe20000000000 */
[----:B------:R-:W-:Y:S02]  /*02c0*/  SHF.L.U32 R26, R18, 0x10, RZ ;  /* 0x00000010121a7819 */ /* 0x000fe400000006ff */
[----:B------:R-:W-:Y:S02]  /*02d0*/  SHF.L.U32 R21, R19, 0x10, RZ ;  /* 0x0000001013157819 */ /* 0x000fe400000006ff */
[----:B----4-:R-:W-:Y:S02]  /*02e0*/  PRMT R19, R6, 0x7632, R19 ;  /* 0x0000763206137816 */ /* 0x010fe40000000013 */
[----:B------:R-:W-:Y:S02]  /*02f0*/  SHF.L.U32 R18, R23, 0x10, RZ ;  /* 0x0000001017127819 */ /* 0x000fe400000006ff */
[----:B------:R-:W-:-:S02]  /*0300*/  SHF.L.U32 R25, R25, 0x10, RZ ;  /* 0x0000001019197819 */ /* 0x000fc400000006ff */
[----:B------:R-:W-:Y:S02]  /*0310*/  SHF.L.U32 R23, R6, 0x10, RZ ;  /* 0x0000001006177819 */ /* 0x000fe400000006ff */
[----:B------:R-:W-:Y:S01]  /*0320*/  SHF.L.U32 R6, R7, 0x10, RZ ;  /* 0x0000001007067819 */ /* 0x000fe200000006ff */
[----:B------:R-:W-:Y:S01]  /*0330*/  FADD R18, R18, R25 ;  /* 0x0000001912127221 */ /* 0x000fe20000000000 */
[----:B------:R-:W-:Y:S01]  /*0340*/  SHF.L.U32 R24, R24, 0x10, RZ ;  /* 0x0000001018187819 */ /* 0x000fe200000006ff */
[----:B------:R-:W-:Y:S01]  /*0350*/  FADD R23, R26, R23 ;  /* 0x000000171a177221 */ /* 0x000fe20000000000 */
[----:B------:R-:W-:Y:S01]  /*0360*/  SHF.L.U32 R27, R19, 0x10, RZ ;  /* 0x00000010131b7819 */ /* 0x000fe200000006ff */
[--C-:B------:R-:W-:Y:S01]  /*0370*/  FADD R21, R21, R6.reuse ;  /* 0x0000000615157221 */ /* 0x100fe20000000000 */
[----:B------:R-:W-:Y:S02]  /*0380*/  PRMT R19, R19, 0x7632, R19 ;  /* 0x0000763213137816 */ /* 0x000fe40000000013 */
[----:B------:R-:W-:Y:S01]  /*0390*/  PRMT R25, R7, 0x7632, R25 ;  /* 0x0000763207197816 */ /* 0x000fe20000000019 */
[----:B------:R-:W-:Y:S01]  /*03a0*/  FADD R24, R24, R27 ;  /* 0x0000001b18187221 */ /* 0x000fe20000000000 */
[----:B------:R-:W-:-:S02]  /*03b0*/  PRMT R6, R8, 0x7632, R6 ;  /* 0x0000763208067816 */ /* 0x000fc40000000006 */
[----:B------:R-:W-:Y:S02]  /*03c0*/  PRMT R7, R9, 0x7632, R7 ;  /* 0x0000763209077816 */ /* 0x000fe40000000007 */
[----:B------:R-:W-:Y:S02]  /*03d0*/  SHF.L.U32 R26, R19, 0x10, RZ ;  /* 0x00000010131a7819 */ /* 0x000fe400000006ff */
[----:B------:R-:W-:Y:S02]  /*03e0*/  SHF.L.U32 R27, R25, 0x10, RZ ;  /* 0x00000010191b7819 */ /* 0x000fe400000006ff */
[----:B------:R-:W-:Y:S02]  /*03f0*/  SHF.L.U32 R19, R8, 0x10, RZ ;  /* 0x0000001008137819 */ /* 0x000fe400000006ff */
[----:B------:R-:W-:Y:S01]  /*0400*/  SHF.L.U32 R9, R9, 0x10, RZ ;  /* 0x0000001009097819 */ /* 0x000fe200000006ff */
[----:B------:R-:W-:Y:S01]  /*0410*/  FADD R26, R26, R27 ;  /* 0x0000001b1a1a7221 */ /* 0x000fe20000000000 */
[----:B------:R-:W-:Y:S01]  /*0420*/  SHF.L.U32 R8, R6, 0x10, RZ ;  /* 0x0000001006087819 */ /* 0x000fe200000006ff */
[----:B------:R-:W-:Y:S01]  /*0430*/  FFMA R6, R22, R23, R19 ;  /* 0x0000001716067223 */ /* 0x000fe20000000013 */
[----:B------:R-:W-:Y:S01]  /*0440*/  SHF.L.U32 R25, R7, 0x10, RZ ;  /* 0x0000001007197819 */ /* 0x000fe200000006ff */
[----:B------:R-:W-:-:S02]  /*0450*/  FFMA R7, R20, R21, R9 ;  /* 0x0000001514077223 */ /* 0x000fc40000000009 */
[----:B------:R-:W-:Y:S02]  /*0460*/  FFMA R9, R3, R24, R8 ;  /* 0x0000001803097223 */ /* 0x000fe40000000008 */
[----:B------:R-:W-:-:S03]  /*0470*/  FFMA R8, R18, R26, R25 ;  /* 0x0000001a12087223 */ /* 0x000fc60000000019 */
[----:B------:R-:W-:Y:S02]  /*0480*/  F2FP.BF16.F32.PACK_AB R30, R9, R6 ;  /* 0x00000006091e723e */ /* 0x000fe400000010ff */
[----:B------:R-:W-:-:S05]  /*0490*/  F2FP.BF16.F32.PACK_AB R31, R8, R7 ;  /* 0x00000007081f723e */ /* 0x000fca00000010ff */
[----:B------:R1:W-:Y:S04]  /*04a0*/  STG.E.64 desc[UR6][R10.64], R30 ;  /* 0x0000001e0a007986 */ /* 0x0003e8000c101b06 */
[----:B------:R-:W2:Y:S04]  /*04b0*/  LDG.E.EL.64 R18, desc[UR6][R34.64+0x800] ;  /* 0x0008000622127981 */ /* 0x000ea8000c2e1b00 */
[----:B------:R-:W3:Y:S01]  /*04c0*/  LDG.E.EL.64 R20, desc[UR6][R14.64+0x800] ;  /* 0x000800060e147981 */ /* 0x000ee2000c2e1b00 */
[----:B------:R-:W-:-:S03]  /*04d0*/  IADD3 R3, R2, 0x400, RZ ;  /* 0x0000040002037810 */ /* 0x000fc60007ffe0ff */
[----:B------:R-:W4:Y:S02]  /*04e0*/  LDG.E.EL.64 R24, desc[UR6][R12.64+0x800] ;  /* 0x000800060c187981 */ /* 0x000f24000c2e1b00 */
[----:B------:R-:W-:-:S04]  /*04f0*/  IMAD.WIDE R22, R3, 0x2, R32 ;  /* 0x0000000203167825 */ /* 0x000fc800078e0220 */
[----:B------:R-:W-:Y:S01]  /*0500*/  IMAD.WIDE R28, R3, 0x2, R16 ;  /* 0x00000002031c7825 */ /* 0x000fe200078e0210 */
[----:B------:R-:W5:Y:S05]  /*0510*/  LDG.E.EF.64 R26, desc[UR6][R22.64] ;  /* 0x00000006161a7981 */ /* 0x000f6a000c0e1b00 */
[----:B------:R-:W4:Y:S01]  /*0520*/  LDG.E.EF.64 R28, desc[UR6][R28.64] ;  /* 0x000000061c1c7981 */ /* 0x000f22000c0e1b00 */
[C---:B--2---:R-:W-:Y:S02]  /*0530*/  SHF.L.U32 R36, R18.reuse, 0x10, RZ ;  /* 0x0000001012247819 */ /* 0x044fe400000006ff */
[----:B------:R-:W-:Y:S02]  /*0540*/  PRMT R18, R18, 0x7632, R18 ;  /* 0x0000763212127816 */ /* 0x000fe40000000012 */
[----:B---3--:R-:W-:-:S02]  /*0550*/  SHF.L.U32 R37, R20, 0x10, RZ ;  /* 0x0000001014257819 */ /* 0x008fc400000006ff */
[----:B------:R-:W-:Y:S02]  /*0560*/  PRMT R20, R20, 0x7632, R20 ;  /* 0x0000763214147816 */ /* 0x000fe40000000014 */
[----:B------:R-:W-:Y:S02]  /*0570*/  SHF.L.U32 R18, R18, 0x10, RZ ;  /* 0x0000001012127819 */ /* 0x000fe400000006ff */
[----:B-1----:R-:W-:Y:S02]  /*0580*/  SHF.L.U32 R31, R20, 0x10, RZ ;  /* 0x00000010141f7819 */ /* 0x002fe400000006ff */
[----:B------:R-:W-:-:S03]  /*0590*/  SHF.L.U32 R20, R19, 0x10, RZ ;  /* 0x0000001013147819 */ /* 0x000fc600000006ff */
[----:B------:R-:W-:Y:S01]  /*05a0*/  FADD R18, R18, R31 ;  /* 0x0000001f12127221 */ /* 0x000fe20000000000 */
[----:B------:R-:W-:Y:S02]  /*05b0*/  SHF.L.U32 R31, R21, 0x10, RZ ;  /* 0x00000010151f7819 */ /* 0x000fe400000006ff */
[----:B------:R-:W-:Y:S02]  /*05c0*/  PRMT R19, R19, 0x7632, R19 ;  /* 0x0000763213137816 */ /* 0x000fe40000000013 */
[----:B------:R-:W-:Y:S01]  /*05d0*/  PRMT R21, R21, 0x7632, R21 ;  /* 0x0000763215157816 */ /* 0x000fe20000000015 */
[----:B------:R-:W-:Y:S01]  /*05e0*/  FADD R30, R36, R37 ;  /* 0x00000025241e7221 */ /* 0x000fe20000000000 */
[----:B------:R-:W-:Y:S02]  /*05f0*/  SHF.L.U32 R19, R19, 0x10, RZ ;  /* 0x0000001013137819 */ /* 0x000fe400000006ff */
[----:B------:R-:W-:-:S05]  /*0600*/  SHF.L.U32 R36, R21, 0x10, RZ ;  /* 0x0000001015247819 */ /* 0x000fca00000006ff */
[----:B------:R-:W-:Y:S01]  /*0610*/  FADD R21, R19, R36 ;  /* 0x0000002413157221 */ /* 0x000fe20000000000 */
[----:B----4-:R-:W-:Y:S02]  /*0620*/  SHF.L.U32 R36, R24, 0x10, RZ ;  /* 0x0000001018247819 */ /* 0x010fe400000006ff */
[----:B-----5:R-:W-:Y:S02]  /*0630*/  SHF.L.U32 R19, R26, 0x10, RZ ;  /* 0x000000101a137819 */ /* 0x020fe400000006ff */
[----:B------:R-:W-:Y:S02]  /*0640*/  PRMT R24, R24, 0x7632, R24 ;  /* 0x0000763218187816 */ /* 0x000fe40000000018 */
[----:B------:R-:W-:Y:S01]  /*0650*/  PRMT R26, R26, 0x7632, R26 ;  /* 0x000076321a1a7816 */ /* 0x000fe2000000001a */
[----:B------:R-:W-:Y:S01]  /*0660*/  FADD R20, R20, R31 ;  /* 0x0000001f14147221 */ /* 0x000fe20000000000 */
[----:B------:R-:W-:Y:S01]  /*0670*/  FADD R36, R19, R36 ;  /* 0x0000002413247221 */ /* 0x000fe20000000000 */
[----:B------:R-:W-:-:S02]  /*0680*/  SHF.L.U32 R31, R24, 0x10, RZ ;  /* 0x00000010181f7819 */ /* 0x000fc400000006ff */
[----:B------:R-:W-:Y:S02]  /*0690*/  SHF.L.U32 R26, R26, 0x10, RZ ;  /* 0x000000101a1a7819 */ /* 0x000fe400000006ff */
[C---:B------:R-:W-:Y:S02]  /*06a0*/  SHF.L.U32 R19, R28.reuse, 0x10, RZ ;  /* 0x000000101c137819 */ /* 0x040fe400000006ff */
[----:B------:R-:W-:Y:S01]  /*06b0*/  PRMT R28, R28, 0x7632, R28 ;  /* 0x000076321c1c7816 */ /* 0x000fe2000000001c */
[----:B------:R-:W-:-:S03]  /*06c0*/  FADD R26, R26, R31 ;  /* 0x0000001f1a1a7221 */ /* 0x000fc60000000000 */
[----:B------:R-:W-:Y:S02]  /*06d0*/  SHF.L.U32 R31, R28, 0x10, RZ ;  /* 0x000000101c1f7819 */ /* 0x000fe400000006ff */
[----:B------:R-:W-:-:S03]  /*06e0*/  PRMT R24, R27, 0x7632, R24 ;  /* 0x000076321b187816 */ /* 0x000fc60000000018 */
[----:B------:R-:W-:Y:S01]  /*06f0*/  FFMA R18, R18, R26, R31 ;  /* 0x0000001a12127223 */ /* 0x000fe2000000001f */
[C---:B------:R-:W-:Y:S02]  /*0700*/  PRMT R26, R25.reuse, 0x7632, R26 ;  /* 0x00007632191a7816 */ /* 0x040fe4000000001a */
[----:B------:R-:W-:Y:S02]  /*0710*/  SHF.L.U32 R28, R25, 0x10, RZ ;  /* 0x00000010191c7819 */ /* 0x000fe400000006ff */
[----:B------:R-:W-:Y:S02]  /*0720*/  SHF.L.U32 R27, R27, 0x10, RZ ;  /* 0x000000101b1b7819 */ /* 0x000fe400000006ff */
[----:B------:R-:W-:Y:S02]  /*0730*/  SHF.L.U32 R25, R24, 0x10, RZ ;  /* 0x0000001018197819 */ /* 0x000fe400000006ff */
[----:B------:R-:W-:Y:S02]  /*0740*/  SHF.L.U32 R26, R26, 0x10, RZ ;  /* 0x000000101a1a7819 */ /* 0x000fe400000006ff */
[----:B------:R-:W-:Y:S01]  /*0750*/  PRMT R24, R29, 0x7632, R24 ;  /* 0x000076321d187816 */ /* 0x000fe20000000018 */
[----:B------:R-:W-:Y:S01]  /*0760*/  FADD R27, R27, R28 ;  /* 0x0000001c1b1b7221 */ /* 0x000fe20000000000 */
[----:B------:R-:W-:Y:S01]  /*0770*/  SHF.L.U32 R29, R29, 0x10, RZ ;  /* 0x000000101d1d7819 */ /* 0x000fe200000006ff */
[----:B------:R-:W-:Y:S01]  /*0780*/  FADD R25, R25, R26 ;  /* 0x0000001a19197221 */ /* 0x000fe20000000000 */
[----:B------:R-:W-:Y:S01]  /*0790*/  SHF.L.U32 R24, R24, 0x10, RZ ;  /* 0x0000001018187819 */ /* 0x000fe200000006ff */
[----:B------:R-:W-:-:S02]  /*07a0*/  FFMA R19, R30, R36, R19 ;  /* 0x000000241e137223 */ /* 0x000fc40000000013 */
[----:B------:R-:W-:Y:S02]  /*07b0*/  FFMA R26, R20, R27, R29 ;  /* 0x0000001b141a7223 */ /* 0x000fe4000000001d */
[----:B------:R-:W-:Y:S01]  /*07c0*/  FFMA R27, R21, R25, R24 ;  /* 0x00000019151b7223 */ /* 0x000fe20000000018 */
[----:B------:R-:W-:Y:S02]  /*07d0*/  IADD3 R31, R2, 0x800, RZ ;  /* 0x00000800021f7810 */ /* 0x000fe40007ffe0ff */
[----:B------:R-:W-:Y:S02]  /*07e0*/  F2FP.BF16.F32.PACK_AB R28, R18, R19 ;  /* 0x00000013121c723e */ /* 0x000fe400000010ff */
[----:B------:R-:W-:Y:S01]  /*07f0*/  F2FP.BF16.F32.PACK_AB R29, R27, R26 ;  /* 0x0000001a1b1d723e */ /* 0x000fe200000010ff */
[----:B------:R-:W-:-:S04]  /*0800*/  IMAD.WIDE R32, R31, 0x2, R32 ;  /* 0x000000021f207825 */ /* 0x000fc800078e0220 */
[----:B------:R1:W-:Y:S01]  /*0810*/  STG.E.64 desc[UR6][R22.64], R28 ;  /* 0x0000001c16007986 */ /* 0x0003e2000c101b06 */
[----:B------:R-:W-:-:S03]  /*0820*/  IMAD.WIDE R16, R31, 0x2, R16 ;  /* 0x000000021f107825 */ /* 0x000fc600078e0210 */
[----:B------:R2:W3:Y:S04]  /*0830*/  LDG.E.EL.64 R20, desc[UR6][R34.64+0x1000] ;  /* 0x0010000622147981 */ /* 0x0004e8000c2e1b00 */
[----:B------:R-:W4:Y:S04]  /*0840*/  LDG.E.EL.64 R14, desc[UR6][R14.64+0x1000] ;  /* 0x001000060e0e7981 */ /* 0x000f28000c2e1b00 */
[----:B------:R-:W1:Y:S04]  /*0850*/  LDG.E.EL.64 R12, desc[UR6][R12.64+0x1000] ;  /* 0x001000060c0c7981 */ /* 0x000e68000c2e1b00 */
[----:B------:R-:W5:Y:S04]  /*0860*/  LDG.E.EF.64 R24, desc[UR6][R32.64] ;  /* 0x0000000620187981 */ /* 0x000f68000c0e1b00 */
[----:B------:R-:W5:Y:S01]  /*0870*/  LDG.E.EF.64 R16, desc[UR6][R16.64] ;  /* 0x0000000610107981 */ /* 0x000f62000c0e1b00 */
[----:B------:R-:W-:Y:S01]  /*0880*/  FADD R37, R19, -R6 ;  /* 0x8000000613257221 */ /* 0x000fe20000000000 */
[----:B------:R-:W-:-:S03]  /*0890*/  FADD R30, R26, -R7 ;  /* 0x800000071a1e7221 */ /* 0x000fc60000000000 */
[----:B------:R-:W-:Y:S01]  /*08a0*/  FFMA R36, R37, 0.5, R6 ;  /* 0x3f00000025247823 */ /* 0x000fe20000000006 */
[----:B--2---:R-:W-:-:S03]  /*08b0*/  FFMA R35, R30, 0.5, R7 ;  /* 0x3f0000001e237823 */ /* 0x004fc60000000007 */
[----:B------:R-:W-:Y:S01]  /*08c0*/  FADD R6, R19, -R36 ;  /* 0x8000002413067221 */ /* 0x000fe20000000000 */
[----:B------:R-:W-:-:S03]  /*08d0*/  FADD R7, R26, -R35 ;  /* 0x800000231a077221 */ /* 0x000fc60000000000 */
[----:B------:R-:W-:Y:S01]  /*08e0*/  FFMA R37, R37, R6, RZ ;  /* 0x0000000625257223 */ /* 0x000fe200000000ff */
[----:B------:R-:W-:Y:S01]  /*08f0*/  FFMA R30, R30, R7, RZ ;  /* 0x000000071e1e7223 */ /* 0x000fe200000000ff */
[----:B------:R-:W-:Y:S01]  /*0900*/  FADD R6, R18, -R9 ;  /* 0x8000000912067221 */ /* 0x000fe20000000000 */
[----:B------:R-:W-:-:S03]  /*0910*/  FADD R7, R27, -R8 ;  /* 0x800000081b077221 */ /* 0x000fc60000000000 */
[----:B------:R-:W-:Y:S01]  /*0920*/  FFMA R9, R6, 0.5, R9 ;  /* 0x3f00000006097823 */ /* 0x000fe20000000009 */
[----:B------:R-:W-:-:S03]  /*0930*/  FFMA R8, R7, 0.5, R8 ;  /* 0x3f00000007087823 */ /* 0x000fc60000000008 */
[----:B------:R-:W-:Y:S01]  /*0940*/  FADD R19, R18, -R9 ;  /* 0x8000000912137221 */ /* 0x000fe20000000000 */
[----:B------:R-:W-:-:S04]  /*0950*/  FADD R18, R27, -R8 ;  /* 0x800000081b127221 */ /* 0x000fc80000000000 */
[----:B------:R-:W-:Y:S01]  /*0960*/  FFMA R18, R7, R18, RZ ;  /* 0x0000001207127223 */ /* 0x000fe200000000ff */
[----:B------:R-:W-:Y:S01]  /*0970*/  FFMA R6, R6, R19, RZ ;  /* 0x0000001306067223 */ /* 0x000fe200000000ff */
[----:B------:R-:W2:Y:S01]  /*0980*/  S2UR UR5, SR_CgaCtaId ;  /* 0x00000000000579c3 */ /* 0x000ea20000008800 */
[----:B---3--:R-:W-:Y:S02]  /*0990*/  SHF.L.U32 R7, R20, 0x10, RZ ;  /* 0x0000001014077819 */ /* 0x008fe400000006ff */
[----:B----4-:R-:W-:Y:S02]  /*09a0*/  SHF.L.U32 R26, R14, 0x10, RZ ;  /* 0x000000100e1a7819 */ /* 0x010fe400000006ff */
[----:B-1----:R-:W-:-:S03]  /*09b0*/  SHF.L.U32 R28, R12, 0x10, RZ ;  /* 0x000000100c1c7819 */ /* 0x002fc600000006ff */
[----:B------:R-:W-:Y:S01]  /*09c0*/  FADD R26, R7, R26 ;  /* 0x0000001a071a7221 */ /* 0x000fe20000000000 */
[----:B-----5:R-:W-:Y:S02]  /*09d0*/  SHF.L.U32 R19, R24, 0x10, RZ ;  /* 0x0000001018137819 */ /* 0x020fe400000006ff */
[----:B------:R-:W-:-:S03]  /*09e0*/  SHF.L.U32 R7, R16, 0x10, RZ ;  /* 0x0000001010077819 */ /* 0x000fc600000006ff */
[----:B------:R-:W-:Y:S01]  /*09f0*/  FADD R19, R19, R28 ;  /* 0x0000001c13137221 */ /* 0x000fe20000000000 */
[----:B------:R-:W-:-:S03]  /*0a00*/  PRMT R20, R20, 0x7632, R20 ;  /* 0x0000763214147816 */ /* 0x000fc60000000014 */
[----:B------:R-:W-:Y:S01]  /*0a10*/  FFMA R7, R26, R19, R7 ;  /* 0x000000131a077223 */ /* 0x000fe20000000007 */
[----:B------:R-:W-:Y:S02]  /*0a20*/  SHF.L.U32 R19, R21, 0x10, RZ ;  /* 0x0000001015137819 */ /* 0x000fe400000006ff */
[----:B------:R-:W-:Y:S02]  /*0a30*/  SHF.L.U32 R26, R15, 0x10, RZ ;  /* 0x000000100f1a7819 */ /* 0x000fe400000006ff */
[----:B------:R-:W-:-:S03]  /*0a40*/  PRMT R12, R14, 0x7632, R12 ;  /* 0x000076320e0c7816 */ /* 0x000fc6000000000c */
[----:B------:R-:W-:Y:S01]  /*0a50*/  FADD R14, R19, R26 ;  /* 0x0000001a130e7221 */ /* 0x000fe20000000000 */
[----:B------:R-:W-:Y:S02]  /*0a60*/  SHF.L.U32 R19, R20, 0x10, RZ ;  /* 0x0000001014137819 */ /* 0x000fe400000006ff */
[----:B------:R-:W-:Y:S02]  /*0a70*/  SHF.L.U32 R20, R12, 0x10, RZ ;  /* 0x000000100c147819 */ /* 0x000fe400000006ff */
[----:B------:R-:W-:-:S03]  /*0a80*/  PRMT R12, R15, 0x7632, R12 ;  /* 0x000076320f0c7816 */ /* 0x000fc6000000000c */
[----:B------:R-:W-:Y:S01]  /*0a90*/  FADD R19, R19, R20 ;  /* 0x0000001413137221 */ /* 0x000fe20000000000 */
[C---:B------:R-:W-:Y:S02]  /*0aa0*/  SHF.L.U32 R20, R12.reuse, 0x10, RZ ;  /* 0x000000100c147819 */ /* 0x040fe400000006ff */
[----:B------:R-:W-:Y:S02]  /*0ab0*/  PRMT R21, R21, 0x7632, R21 ;  /* 0x0000763215157816 */ /* 0x000fe40000000015 */
[----:B------:R-:W-:Y:S02]  /*0ac0*/  PRMT R12, R12, 0x7632, R12 ;  /* 0x000076320c0c7816 */ /* 0x000fe4000000000c */
[----:B------:R-:W-:Y:S02]  /*0ad0*/  PRMT R24, R24, 0x7632, R24 ;  /* 0x0000763218187816 */ /* 0x000fe40000000018 */
[----:B------:R-:W-:Y:S02]  /*0ae0*/  SHF.L.U32 R15, R21, 0x10, RZ ;  /* 0x00000010150f7819 */ /* 0x000fe400000006ff */
[----:B------:R-:W-:-:S02]  /*0af0*/  SHF.L.U32 R27, R12, 0x10, RZ ;  /* 0x000000100c1b7819 */ /* 0x000fc400000006ff */
[----:B------:R-:W-:Y:S02]  /*0b00*/  SHF.L.U32 R24, R24, 0x10, RZ ;  /* 0x0000001018187819 */ /* 0x000fe400000006ff */
[----:B------:R-:W-:Y:S01]  /*0b10*/  PRMT R16, R16, 0x7632, R16 ;  /* 0x0000763210107816 */ /* 0x000fe20000000010 */
[----:B------:R-:W-:Y:S01]  /*0b20*/  FADD R15, R15, R20 ;  /* 0x000000140f0f7221 */ /* 0x000fe20000000000 */
[----:B------:R-:W-:Y:S01]  /*0b30*/  SHF.L.U32 R20, R13, 0x10, RZ ;  /* 0x000000100d147819 */ /* 0x000fe200000006ff */
[----:B------:R-:W-:Y:S01]  /*0b40*/  FADD R24, R24, R27 ;  /* 0x0000001b18187221 */ /* 0x000fe20000000000 */
[----:B------:R-:W-:Y:S02]  /*0b50*/  SHF.L.U32 R12, R16, 0x10, RZ ;  /* 0x00000010100c7819 */ /* 0x000fe400000006ff */
[----:B------:R-:W-:Y:S02]  /*0b60*/  SHF.L.U32 R21, R25, 0x10, RZ ;  /* 0x0000001019157819 */ /* 0x000fe400000006ff */
[----:B------:R-:W-:-:S02]  /*0b70*/  PRMT R13, R13, 0x7632, R13 ;  /* 0x000076320d0d7816 */ /* 0x000fc4000000000d */
[----:B------:R-:W-:Y:S01]  /*0b80*/  PRMT R25, R25, 0x7632, R25 ;  /* 0x0000763219197816 */ /* 0x000fe20000000019 */
[----:B------:R-:W-:Y:S01]  /*0b90*/  FFMA R12, R19, R24, R12 ;  /* 0x00000018130c7223 */ /* 0x000fe2000000000c */
[----:B------:R-:W-:Y:S02]  /*0ba0*/  PRMT R19, R17, 0x7632, R19 ;  /* 0x0000763211137816 */ /* 0x000fe40000000013 */
[----:B------:R-:W-:Y:S02]  /*0bb0*/  SHF.L.U32 R24, R13, 0x10, RZ ;  /* 0x000000100d187819 */ /* 0x000fe400000006ff */
[----:B------:R-:W-:Y:S01]  /*0bc0*/  SHF.L.U32 R25, R25, 0x10, RZ ;  /* 0x0000001019197819 */ /* 0x000fe200000006ff */
[----:B------:R-:W-:Y:S01]  /*0bd0*/  FADD R13, -R36, R7 ;  /* 0x00000007240d7221 */ /* 0x000fe20000000100 */
[----:B------:R-:W-:Y:S01]  /*0be0*/  SHF.L.U32 R17, R17, 0x10, RZ ;  /* 0x0000001011117819 */ /* 0x000fe200000006ff */
[----:B------:R-:W-:Y:S01]  /*0bf0*/  FADD R16, -R9, R12 ;  /* 0x0000000c09107221 */ /* 0x000fe20000000100 */
[----:B------:R-:W-:Y:S01]  /*0c00*/  FADD R21, R21, R20 ;  /* 0x0000001415157221 */ /* 0x000fe20000000000 */
[----:B------:R-:W-:Y:S01]  /*0c10*/  SHF.L.U32 R20, R19, 0x10, RZ ;  /* 0x0000001013147819 */ /* 0x000fe200000006ff */
[----:B------:R-:W-:Y:S01]  /*0c20*/  FADD R24, R25, R24 ;  /* 0x0000001819187221 */ /* 0x000fe20000000000 */
[----:B------:R-:W-:Y:S01]  /*0c30*/  FFMA R36, R13, 0.3333333432674407959, R36 ;  /* 0x3eaaaaab0d247823 */ /* 0x000fe20000000024 */
[----:B------:R-:W-:Y:S01]  /*0c40*/  FFMA R19, R16, 0.3333333432674407959, R9 ;  /* 0x3eaaaaab10137823 */ /* 0x000fe20000000009 */
[----:B------:R-:W-:Y:S01]  /*0c50*/  FFMA R14, R14, R21, R17 ;  /* 0x000000150e0e7223 */ /* 0x000fe20000000011 */
[----:B------:R-:W-:Y:S01]  /*0c60*/  FFMA R9, R15, R24, R20 ;  /* 0x000000180f097223 */ /* 0x000fe20000000014 */
[----:B------:R-:W-:Y:S01]  /*0c70*/  FADD R20, R7, -R36 ;  /* 0x8000002407147221 */ /* 0x000fe20000000000 */
[--C-:B------:R-:W-:Y:S01]  /*0c80*/  FADD R21, R12, -R19.reuse ;  /* 0x800000130c157221 */ /* 0x100fe20000000000 */
[----:B------:R-:W-:Y:S01]  /*0c90*/  FADD R15, -R35, R14 ;  /* 0x0000000e230f7221 */ /* 0x000fe20000000100 */
[----:B------:R-:W-:Y:S01]  /*0ca0*/  FADD R17, -R36, R19 ;  /* 0x0000001324117221 */ /* 0x000fe20000000100 */
[----:B------:R-:W-:Y:S01]  /*0cb0*/  FFMA R20, R13, R20, R37 ;  /* 0x000000140d147223 */ /* 0x000fe20000000025 */
[----:B------:R-:W-:Y:S01]  /*0cc0*/  FFMA R21, R16, R21, R6 ;  /* 0x0000001510157223 */ /* 0x000fe20000000006 */
[----:B------:R-:W-:Y:S01]  /*0cd0*/  FFMA R16, R15, 0.3333333432674407959, R35 ;  /* 0x3eaaaaab0f107823 */ /* 0x000fe20000000023 */
[C---:B------:R-:W-:Y:S01]  /*0ce0*/  FMUL R13, R17.reuse, R17 ;  /* 0x00000011110d7220 */ /* 0x040fe20000400000 */
[----:B------:R-:W-:Y:S01]  /*0cf0*/  FFMA R17, R17, 0.5, R36 ;  /* 0x3f00000011117823 */ /* 0x000fe20000000024 */
[----:B------:R-:W-:Y:S01]  /*0d00*/  FADD R6, R20, R21 ;  /* 0x0000001514067221 */ /* 0x000fe20000000000 */
[--C-:B------:R-:W-:Y:S01]  /*0d10*/  FADD R20, R14, -R16.reuse ;  /* 0x800000100e147221 */ /* 0x100fe20000000000 */
[----:B------:R-:W-:Y:S01]  /*0d20*/  FADD R19, -R8, R9 ;  /* 0x0000000908137221 */ /* 0x000fe20000000100 */
[----:B------:R-:W-:-:S02]  /*0d30*/  FADD R16, -R17, R16 ;  /* 0x0000001011107221 */ /* 0x000fc40000000100 */
[----:B------:R-:W-:Y:S01]  /*0d40*/  FFMA R21, R15, R20, R30 ;  /* 0x000000140f157223 */ /* 0x000fe2000000001e */
[----:B------:R-:W-:Y:S01]  /*0d50*/  FFMA R15, R19, 0.3333333432674407959, R8 ;  /* 0x3eaaaaab130f7823 */ /* 0x000fe20000000008 */
[----:B------:R-:W-:Y:S01]  /*0d60*/  FMUL R13, R13, 3 ;  /* 0x404000000d0d7820 */ /* 0x000fe20000400000 */
[C---:B------:R-:W-:Y:S01]  /*0d70*/  FMUL R8, R16.reuse, R16 ;  /* 0x0000001010087220 */ /* 0x040fe20000400000 */
[----:B------:R-:W-:Y:S01]  /*0d80*/  FFMA R16, R16, 0.3333333432674407959, R17 ;  /* 0x3eaaaaab10107823 */ /* 0x000fe20000000011 */
[--C-:B------:R-:W-:Y:S01]  /*0d90*/  FADD R17, R9, -R15.reuse ;  /* 0x8000000f09117221 */ /* 0x100fe20000000000 */
[----:B------:R-:W-:Y:S02]  /*0da0*/  FFMA R6, R13, 0.5, R6 ;  /* 0x3f0000000d067823 */ /* 0x000fe40000000006 */
[----:B------:R-:W-:Y:S01]  /*0db0*/  FADD R15, -R16, R15 ;  /* 0x0000000f100f7221 */ /* 0x000fe20000000100 */
[----:B------:R-:W-:Y:S01]  /*0dc0*/  FMUL R13, R8, 6 ;  /* 0x40c00000080d7820 */ /* 0x000fe20000400000 */
[----:B------:R-:W-:-:S02]  /*0dd0*/  FADD R6, R6, R21 ;  /* 0x0000001506067221 */ /* 0x000fc40000000000 */
[C---:B------:R-:W-:Y:S01]  /*0de0*/  FMUL R8, R15.reuse, R15 ;  /* 0x0000000f0f087220 */ /* 0x040fe20000400000 */
[----:B------:R-:W-:Y:S01]  /*0df0*/  FFMA R15, R15, 0.25, R16 ;  /* 0x3e8000000f0f7823 */ /* 0x000fe20000000010 */
[----:B------:R-:W-:Y:S01]  /*0e00*/  FFMA R17, R19, R17, R18 ;  /* 0x0000001113117223 */ /* 0x000fe20000000012 */
[----:B------:R-:W-:Y:S01]  /*0e10*/  FFMA R6, R13, 0.3333333432674407959, R6 ;  /* 0x3eaaaaab0d067823 */ /* 0x000fe20000000006 */
[----:B------:R-:W-:Y:S02]  /*0e20*/  FMUL R13, R8, 9 ;  /* 0x41100000080d7820 */ /* 0x000fe40000400000 */
[----:B------:R-:W1:Y:S01]  /*0e30*/  SHFL.BFLY PT, R8, R15, 0x10, 0x1f ;  /* 0x0e001f000f087f89 */ /* 0x000e6200000e0000 */
[----:B------:R-:W-:-:S04]  /*0e40*/  FADD R6, R6, R17 ;  /* 0x0000001106067221 */ /* 0x000fc80000000000 */
[----:B------:R-:W-:-:S05]  /*0e50*/  FFMA R6, R13, 0.25, R6 ;  /* 0x3e8000000d067823 */ /* 0x000fca0000000006 */
[----:B------:R-:W3:Y:S01]  /*0e60*/  SHFL.BFLY PT, R13, R6, 0x10, 0x1f ;  /* 0x0e001f00060d7f89 */ /* 0x000ee200000e0000 */
[----:B-1----:R-:W-:-:S04]  /*0e70*/  FADD R8, -R15, R8 ;  /* 0x000000080f087221 */ /* 0x002fc80000000100 */
[C---:B------:R-:W-:Y:S01]  /*0e80*/  FMUL R16, R8.reuse, R8 ;  /* 0x0000000808107220 */ /* 0x040fe20000400000 */
[----:B------:R-:W-:-:S03]  /*0e90*/  FFMA R8, R8, 0.5, R15 ;  /* 0x3f00000008087823 */ /* 0x000fc6000000000f */
[----:B------:R-:W-:Y:S01]  /*0ea0*/  FMUL R16, R16, 12 ;  /* 0x4140000010107820 */ /* 0x000fe20000400000 */
[----:B---3--:R-:W-:Y:S01]  /*0eb0*/  FADD R13, R6, R13 ;  /* 0x0000000d060d7221 */ /* 0x008fe20000000000 */
[----:B------:R-:W1:Y:S03]  /*0ec0*/  SHFL.BFLY PT, R17, R8, 0x8, 0x1f ;  /* 0x0d001f0008117f89 */ /* 0x000e6600000e0000 */
[----:B------:R-:W-:-:S05]  /*0ed0*/  FFMA R13, R16, 0.5, R13 ;  /* 0x3f000000100d7823 */ /* 0x000fca000000000d */
[----:B------:R-:W3:Y:S01]  /*0ee0*/  SHFL.BFLY PT, R16, R13, 0x8, 0x1f ;  /* 0x0d001f000d107f89 */ /* 0x000ee200000e0000 */
[----:B-1----:R-:W-:-:S04]  /*0ef0*/  FADD R17, -R8, R17 ;  /* 0x0000001108117221 */ /* 0x002fc80000000100 */
[C---:B------:R-:W-:Y:S01]  /*0f00*/  FMUL R15, R17.reuse, R17 ;  /* 0x00000011110f7220 */ /* 0x040fe20000400000 */
[----:B------:R-:W-:Y:S01]  /*0f10*/  FFMA R17, R17, 0.5, R8 ;  /* 0x3f00000011117823 */ /* 0x000fe20000000008 */
[----:B---3--:R-:W-:Y:S02]  /*0f20*/  FADD R16, R13, R16 ;  /* 0x000000100d107221 */ /* 0x008fe40000000000 */
[----:B------:R-:W-:Y:S02]  /*0f30*/  FMUL R15, R15, 24 ;  /* 0x41c000000f0f7820 */ /* 0x000fe40000400000 */
[----:B------:R-:W1:Y:S02]  /*0f40*/  SHFL.BFLY PT, R6, R17, 0x4, 0x1f ;  /* 0x0c801f0011067f89 */ /* 0x000e6400000e0000 */
        /* <DEDUP_REMOVED lines=10> */
[----:B------:R-:W4:Y:S01]  /*0ff0*/  S2R R6, SR_TID.X ;  /* 0x0000000000067919 */ /* 0x000f220000002100 */
[----:B-1----:R-:W-:-:S04]  /*1000*/  FADD R19, -R8, R19 ;  /* 0x0000001308137221 */ /* 0x002fc80000000100 */
[----:B------:R-:W-:Y:S01]  /*1010*/  FMUL R15, R19, R19 ;  /* 0x00000013130f7220 */ /* 0x000fe20000400000 */
[----:B---3--:R-:W-:-:S03]  /*1020*/  FADD R16, R13, R16 ;  /* 0x000000100d107221 */ /* 0x008fc60000000000 */
[----:B------:R-:W-:Y:S01]  /*1030*/  FMUL R15, R15, 96 ;  /* 0x42c000000f0f7820 */ /* 0x000fe20000400000 */
[----:B------:R-:W-:-:S03]  /*1040*/  FFMA R19, R19, 0.5, R8 ;  /* 0x3f00000013137823 */ /* 0x000fc60000000008 */
[----:B------:R-:W-:Y:S02]  /*1050*/  FFMA R15, R15, 0.5, R16 ;  /* 0x3f0000000f0f7823 */ /* 0x000fe40000000010 */
[----:B------:R-:W-:Y:S04]  /*1060*/  SHFL.BFLY PT, R8, R19, 0x1, 0x1f ;  /* 0x0c201f0013087f89 */ /* 0x000fe800000e0000 */
[----:B------:R-:W1:Y:S01]  /*1070*/  SHFL.BFLY PT, R16, R15, 0x1, 0x1f ;  /* 0x0c201f000f107f89 */ /* 0x000e6200000e0000 */
[----:B----4-:R-:W-:Y:S01]  /*1080*/  LOP3.LUT P0, RZ, R6, 0x1f, RZ, 0xc0, !PT ;  /* 0x0000001f06ff7812 */ /* 0x010fe2000780c0ff */
[----:B------:R-:W-:Y:S01]  /*1090*/  UMOV UR4, 0x400 ;  /* 0x0000040000047882 */ /* 0x000fe20000000000 */
[----:B------:R-:W-:Y:S01]  /*10a0*/  SHF.R.U32.HI R17, RZ, 0x3, R6 ;  /* 0x00000003ff117819 */ /* 0x000fe20000011606 */
[----:B--2---:R-:W-:Y:S01]  /*10b0*/  UPRMT UR4, UR5, 0x654, UR4 ;  /* 0x0000065405047896 */ /* 0x004fe20008000004 */
[----:B------:R-:W-:-:S02]  /*10c0*/  F2FP.BF16.F32.PACK_AB R9, R9, R14 ;  /* 0x0000000e0909723e */ /* 0x000fc400000010ff */
[----:B------:R-:W-:Y:S01]  /*10d0*/  LOP3.LUT R17, R17, 0x1c, RZ, 0xc0, !PT ;  /* 0x0000001c11117812 */ /* 0x000fe200078ec0ff */
[----:B-1----:R-:W-:Y:S01]  /*10e0*/  FADD R13, R15, R16 ;  /* 0x000000100f0d7221 */ /* 0x002fe20000000000 */
[----:B------:R-:W-:-:S04]  /*10f0*/  FADD R16, -R19, R8 ;  /* 0x0000000813107221 */ /* 0x000fc80000000100 */
[----:B------:R-:W-:-:S04]  /*1100*/  FMUL R8, R16, R16 ;  /* 0x0000001010087220 */ /* 0x000fc80000400000 */
[----:B------:R-:W-:Y:S01]  /*1110*/  FMUL R18, R8, 192 ;  /* 0x4340000008127820 */ /* 0x000fe20000400000 */
[----:B------:R-:W-:Y:S01]  /*1120*/  @!P0 MOV R20, 0x43c00000 ;  /* 0x43c0000000148802 */ /* 0x000fe20000000f00 */
[----:B------:R-:W-:Y:S01]  /*1130*/  FFMA R16, R16, 0.5, R19 ;  /* 0x3f00000010107823 */ /* 0x000fe20000000013 */
[----:B------:R-:W-:Y:S01]  /*1140*/  F2FP.BF16.F32.PACK_AB R8, R12, R7 ;  /* 0x000000070c08723e */ /* 0x000fe200000010ff */
[----:B------:R-:W-:Y:S02]  /*1150*/  FFMA R13, R18, 0.5, R13 ;  /* 0x3f000000120d7823 */ /* 0x000fe4000000000d */
[----:B------:R-:W-:Y:S04]  /*1160*/  @!P0 STS [R17+UR4+0x40], R20 ;  /* 0x0000401411008988 */ /* 0x000fe80008000804 */
[----:B------:R-:W-:Y:S04]  /*1170*/  STG.E.64 desc[UR6][R32.64], R8 ;  /* 0x0000000820007986 */ /* 0x000fe8000c101b06 */
[----:B------:R-:W-:Y:S04]  /*1180*/  @!P0 STS [R17+UR4], R16 ;  /* 0x0000001011008988 */ /* 0x000fe80008000804 */
[----:B------:R-:W-:Y:S01]  /*1190*/  @!P0 STS [R17+UR4+0x20], R13 ;  /* 0x0000200d11008988 */ /* 0x000fe20008000804 */
[----:B------:R-:W-:Y:S01]  /*11a0*/  BAR.SYNC.DEFER_BLOCKING 0x0 ;  /* 0x0000000000007b1d */ /* 0x000fe20000010000 */
[----:B------:R-:W-:-:S02]  /*11b0*/  ISETP.GE.AND P1, PT, R6, 0x8, PT ;  /* 0x000000080600780c */ /* 0x000fc40003f26270 */
[----:B------:R-:W-:-:S11]  /*11c0*/  SHF.L.U32 R14, R6, 0x2, RZ ;  /* 0x00000002060e7819 */ /* 0x000fd600000006ff */
[----:B------:R-:W1:Y:S04]  /*11d0*/  @!P1 LDS R4, [R14+UR4+0x40] ;  /* 0x000040040e049984 */ /* 0x000e680008000800 */
[----:B------:R-:W2:Y:S04]  /*11e0*/  @!P1 LDS R0, [R14+UR4] ;  /* 0x000000040e009984 */ /* 0x000ea80008000800 */
[----:B------:R-:W-:Y:S04]  /*11f0*/  @!P1 LDS R5, [R14+UR4+0x20] ;  /* 0x000020040e059984 */ /* 0x000fe80008000800 */
[----:B-1----:R-:W1:Y:S04]  /*1200*/  SHFL.BFLY PT, R15, R4, 0x4, 0x1f ;  /* 0x0c801f00040f7f89 */ /* 0x002e6800000e0000 */
[----:B--2---:R-:W-:Y:S01]  /*1210*/  SHFL.BFLY PT, R9, R0, 0x4, 0x1f ;  /* 0x0c801f0000097f89 */ /* 0x004fe200000e0000 */
[----:B-1----:R-:W-:-:S05]  /*1220*/  FADD R12, R4, R15 ;  /* 0x0000000f040c7221 */ /* 0x002fca0000000000 */
[C---:B------:R-:W-:Y:S01]  /*1230*/  FSETP.GEU.AND P1, PT, |R12|.reuse, 1.175494350822287508e-38, PT ;  /* 0x008000000c00780b */ /* 0x040fe20003f2e200 */
[C---:B------:R-:W-:Y:S01]  /*1240*/  FMUL R7, R12.reuse, 0.25 ;  /* 0x3e8000000c077820 */ /* 0x040fe20000400000 */
[----:B------:R-:W-:Y:S01]  /*1250*/  FSETP.GT.AND P0, PT, |R12|, 8.50705917302346158658e+37, PT ;  /* 0x7e8000000c00780b */ /* 0x000fe20003f04200 */
[----:B------:R-:W1:Y:S03]  /*1260*/  SHFL.BFLY PT, R19, R12, 0x2, 0x1f ;  /* 0x0c401f000c137f89 */ /* 0x000e6600000e0000 */
[----:B------:R-:W-:-:S07]  /*1270*/  FSEL R13, R7, R12, P0 ;  /* 0x0000000c070d7208 */ /* 0x000fce0000000000 */
[----:B------:R-:W-:-:S04]  /*1280*/  @!P1 FMUL R13, R13, 16777216 ;  /* 0x4b8000000d0d9820 */ /* 0x000fc80000400000 */
[----:B------:R-:W2:Y:S01]  /*1290*/  MUFU.RCP R16, R13 ;  /* 0x0000000d00107308 */ /* 0x000ea20000001000 */
[----:B------:R-:W-:Y:S01]  /*12a0*/  @P0 FMUL R15, R15, 0.25 ;  /* 0x3e8000000f0f0820 */ /* 0x000fe20000400000 */
[----:B------:R-:W3:Y:S03]  /*12b0*/  SHFL.BFLY PT, R8, R5, 0x4, 0x1f ;  /* 0x0c801f0005087f89 */ /* 0x000ee600000e0000 */
[----:B------:R-:W-:Y:S01]  /*12c0*/  @!P1 FMUL R15, R15, 16777216 ;  /* 0x4b8000000f0f9820 */ /* 0x000fe20000400000 */
[C---:B------:R-:W-:Y:S01]  /*12d0*/  FSETP.NEU.AND P1, PT, R12.reuse, RZ, PT ;  /* 0x000000ff0c00720b */ /* 0x040fe20003f2d000 */
[----:B-1----:R-:W-:Y:S02]  /*12e0*/  FADD R7, R12, R19 ;  /* 0x000000130c077221 */ /* 0x002fe40000000000 */
[----:B--2---:R-:W-:-:S03]  /*12f0*/  FMUL R16, R16, R15 ;  /* 0x0000000f10107220 */ /* 0x004fc60000400000 */
[C---:B------:R-:W-:Y:S01]  /*1300*/  FSETP.GEU.AND P2, PT, |R7|.reuse, 1.175494350822287508e-38, PT ;  /* 0x008000000700780b */ /* 0x040fe20003f4e200 */
[----:B------:R-:W-:Y:S01]  /*1310*/  FADD R9, -R0, R9 ;  /* 0x0000000900097221 */ /* 0x000fe20000000100 */
[----:B------:R-:W-:Y:S01]  /*1320*/  FMUL R18, R7, 0.25 ;  /* 0x3e80000007127820 */ /* 0x000fe20000400000 */
[----:B------:R-:W-:Y:S02]  /*1330*/  FSEL R16, R16, RZ, P1 ;  /* 0x000000ff10107208 */ /* 0x000fe40000800000 */
[----:B------:R-:W-:Y:S01]  /*1340*/  FMUL R13, R9, R9 ;  /* 0x00000009090d7220 */ /* 0x000fe20000400000 */
[----:B------:R-:W-:Y:S02]  /*1350*/  FSETP.GT.AND P0, PT, |R7|, 8.50705917302346158658e+37, PT ;  /* 0x7e8000000700780b */ /* 0x000fe40003f04200 */
[----:B------:R-:W-:Y:S02]  /*1360*/  FFMA R9, R9, R16, R0 ;  /* 0x0000001009097223 */ /* 0x000fe40000000000 */
[----:B------:R-:W-:Y:S01]  /*1370*/  FSEL R18, R18, R7, P0 ;  /* 0x0000000712127208 */ /* 0x000fe20000000000 */
[----:B------:R-:W-:Y:S01]  /*1380*/  FMUL R13, R4, R13 ;  /* 0x0000000d040d7220 */ /* 0x000fe20000400000 */
[----:B------:R-:W1:Y:S04]  /*1390*/  SHFL.BFLY PT, R0, R7, 0x1, 0x1f ;  /* 0x0c201f0007007f89 */ /* 0x000e6800000e0000 */
[----:B------:R-:W2:Y:S01]  /*13a0*/  SHFL.BFLY PT, R4, R9, 0x2, 0x1f ;  /* 0x0c401f0009047f89 */ /* 0x000ea200000e0000 */
[----:B------:R-:W-:Y:S01]  /*13b0*/  @!P2 FMUL R18, R18, 16777216 ;  /* 0x4b8000001212a820 */ /* 0x000fe20000400000 */
[----:B---3--:R-:W-:-:S04]  /*13c0*/  FADD R5, R5, R8 ;  /* 0x0000000805057221 */ /* 0x008fc80000000000 */
[----:B------:R-:W-:Y:S01]  /*13d0*/  FFMA R13, R16, R13, R5 ;  /* 0x0000000d100d7223 */ /* 0x000fe20000000005 */
[----:B------:R-:W3:Y:S01]  /*13e0*/  MUFU.RCP R18, R18 ;  /* 0x0000001200127308 */ /* 0x000ee20000001000 */
[----:B------:R-:W-:-:S03]  /*13f0*/  @P0 FMUL R19, R19, 0.25 ;  /* 0x3e80000013130820 */ /* 0x000fc60000400000 */
[----:B------:R-:W4:Y:S01]  /*1400*/  SHFL.BFLY PT, R8, R13, 0x2, 0x1f ;  /* 0x0c401f000d087f89 */ /* 0x000f2200000e0000 */
[----:B------:R-:W-:Y:S01]  /*1410*/  @!P2 FMUL R19, R19, 16777216 ;  /* 0x4b8000001313a820 */ /* 0x000fe20000400000 */
[C---:B------:R-:W-:Y:S01]  /*1420*/  FSETP.NEU.AND P0, PT, R7.reuse, RZ, PT ;  /* 0x000000ff0700720b */ /* 0x040fe20003f0d000 */
[----:B-1----:R-:W-:Y:S02]  /*1430*/  FADD R15, R7, R0 ;  /* 0x00000000070f7221 */ /* 0x002fe40000000000 */
[----:B---3--:R-:W-:Y:S01]  /*1440*/  FMUL R19, R18, R19 ;  /* 0x0000001312137220 */ /* 0x008fe20000400000 */
[----:B--2---:R-:W-:Y:S02]  /*1450*/  FADD R4, -R9, R4 ;  /* 0x0000000409047221 */ /* 0x004fe40000000100 */
[----:B------:R-:W-:Y:S02]  /*1460*/  FSETP.GEU.AND P1, PT, |R15|, 1.175494350822287508e-38, PT ;  /* 0x008000000f00780b */ /* 0x000fe40003f2e200 */
[----:B------:R-:W-:Y:S01]  /*1470*/  FSEL R19, R19, RZ, P0 ;  /* 0x000000ff13137208 */ /* 0x000fe20000000000 */
[----:B------:R-:W-:Y:S01]  /*1480*/  FMUL R17, R4, R4 ;  /* 0x0000000404117220 */ /* 0x000fe20000400000 */
[----:B------:R-:W-:-:S03]  /*1490*/  FSETP.GT.AND P0, PT, |R15|, 8.50705917302346158658e+37, PT ;  /* 0x7e8000000f00780b */ /* 0x000fc60003f04200 */
[----:B------:R-:W-:Y:S01]  /*14a0*/  FMUL R17, R12, R17 ;  /* 0x000000110c117220 */ /* 0x000fe20000400000 */
[----:B------:R-:W-:Y:S01]  /*14b0*/  FFMA R5, R4, R19, R9 ;  /* 0x0000001304057223 */ /* 0x000fe20000000009 */
[----:B------:R-:W-:Y:S01]  /*14c0*/  FMUL R12, R15, 0.25 ;  /* 0x3e8000000f0c7820 */ /* 0x000fe20000400000 */
[----:B----4-:R-:W-:-:S03]  /*14d0*/  FADD R8, R13, R8 ;  /* 0x000000080d087221 */ /* 0x010fc60000000000 */
[----:B------:R-:W1:Y:S01]  /*14e0*/  SHFL.BFLY PT, R4, R5, 0x1, 0x1f ;  /* 0x0c201f0005047f89 */ /* 0x000e6200000e0000 */
[----:B------:R-:W-:Y:S01]  /*14f0*/  FSEL R13, R12, R15, P0 ;  /* 0x0000000f0c0d7208 */ /* 0x000fe20000000000 */
[----:B------:R-:W-:-:S04]  /*1500*/  FFMA R8, R19, R17, R8 ;  /* 0x0000001113087223 */ /* 0x000fc80000000008 */
[----:B------:R-:W-:Y:S01]  /*1510*/  @!P1 FMUL R13, R13, 16777216 ;  /* 0x4b8000000d0d9820 */ /* 0x000fe20000400000 */
[----:B------:R-:W2:Y:S05]  /*1520*/  SHFL.BFLY PT, R9, R8, 0x1, 0x1f ;  /* 0x0c201f0008097f89 */ /* 0x000eaa00000e0000 */
[----:B------:R-:W3:Y:S01]  /*1530*/  MUFU.RCP R13, R13 ;  /* 0x0000000d000d7308 */ /* 0x000ee20000001000 */
[----:B------:R-:W-:Y:S01]  /*1540*/  @P0 FMUL R0, R0, 0.25 ;  /* 0x3e80000000000820 */ /* 0x000fe20000400000 */
[----:B------:R-:W-:-:S03]  /*1550*/  LOP3.LUT P0, RZ, R6, 0x7, RZ, 0xc0, !PT ;  /* 0x0000000706ff7812 */ /* 0x000fc6000780c0ff */
[----:B------:R-:W-:Y:S01]  /*1560*/  @!P1 FMUL R0, R0, 16777216 ;  /* 0x4b80000000009820 */ /* 0x000fe20000400000 */
[----:B------:R-:W-:Y:S02]  /*1570*/  FSETP.NEU.AND P1, PT, R15, RZ, PT ;  /* 0x000000ff0f00720b */ /* 0x000fe40003f2d000 */
[----:B------:R-:W-:Y:S01]  /*1580*/  ISETP.LT.AND P0, PT, R6, 0x8, !P0 ;  /* 0x000000080600780c */ /* 0x000fe20004701270 */
[----:B-1----:R-:W-:Y:S01]  /*1590*/  FADD R12, -R5, R4 ;  /* 0x00000004050c7221 */ /* 0x002fe20000000100 */
[----:B---3--:R-:W-:-:S03]  /*15a0*/  FMUL R0, R13, R0 ;  /* 0x000000000d007220 */ /* 0x008fc60000400000 */
[----:B------:R-:W-:Y:S01]  /*15b0*/  FMUL R4, R12, R12 ;  /* 0x0000000c0c047220 */ /* 0x000fe20000400000 */
[----:B--2---:R-:W-:Y:S01]  /*15c0*/  FADD R17, R8, R9 ;  /* 0x0000000908117221 */ /* 0x004fe20000000000 */
[----:B------:R-:W-:Y:S02]  /*15d0*/  FSEL R0, R0, RZ, P1 ;  /* 0x000000ff00007208 */ /* 0x000fe40000800000 */
[----:B------:R-:W-:-:S03]  /*15e0*/  FMUL R7, R7, R4 ;  /* 0x0000000407077220 */ /* 0x000fc60000400000 */
[----:B------:R-:W-:Y:S01]  /*15f0*/  FFMA R21, R12, R0, R5 ;  /* 0x000000000c157223 */ /* 0x000fe20000000005 */
[----:B------:R-:W-:Y:S01]  /*1600*/  FFMA R25, R0, R7, R17 ;  /* 0x0000000700197223 */ /* 0x000fe20000000011 */
[----:B------:R1:W-:Y:S04]  /*1610*/  @P0 STS [R14+UR4+0x40], R15 ;  /* 0x0000400f0e000988 */ /* 0x0003e80008000804 */
[----:B------:R-:W-:Y:S04]  /*1620*/  @P0 STS [R14+UR4], R21 ;  /* 0x000000150e000988 */ /* 0x000fe80008000804 */
[----:B------:R2:W-:Y:S01]  /*1630*/  @P0 STS [R14+UR4+0x20], R25 ;  /* 0x000020190e000988 */ /* 0x0005e20008000804 */
[----:B------:R-:W-:Y:S01]  /*1640*/  BAR.SYNC.DEFER_BLOCKING 0x0 ;  /* 0x0000000000007b1d */ /* 0x000fe20000010000 */
[----:B------:R-:W-:-:S05]  /*1650*/  LOP3.LUT R6, R6, 0xff, RZ, 0xc0, !PT ;  /* 0x000000ff06067812 */ /* 0x000fca00078ec0ff */
[----:B------:R-:W-:-:S03]  /*1660*/  IMAD.WIDE.U32 R8, R6, 0x8, RZ ;  /* 0x0000000806087825 */ /* 0x000fc600078e00ff */
[----:B------:R-:W-:Y:S02]  /*1670*/  IADD3 R4, P2, R8, UR10, RZ ;  /* 0x0000000a08047c10 */ /* 0x000fe4000ff5e0ff */
[----:B------:R-:W-:Y:S02]  /*1680*/  IADD3 R6, P1, R8, UR8, RZ ;  /* 0x0000000808067c10 */ /* 0x000fe4000ff3e0ff */
[----:B------:R-:W-:Y:S02]  /*1690*/  IADD3.X R5, R9, UR11, RZ, P2, !PT ;  /* 0x0000000b09057c10 */ /* 0x000fe400097fe4ff */
[----:B------:R-:W-:-:S03]  /*16a0*/  IADD3.X R7, R9, UR9, RZ, P1, !PT ;  /* 0x0000000909077c10 */ /* 0x000fc60008ffe4ff */
[----:B------:R-:W1:Y:S04]  /*16b0*/  LDG.E.EL.64 R18, desc[UR6][R4.64+0x1800] ;  /* 0x0018000604127981 */ /* 0x000e68000c2e1b00 */
[----:B------:R-:W2:Y:S04]  /*16c0*/  LDG.E.EL.64 R16, desc[UR6][R6.64+0x1800] ;  /* 0x0018000606107981 */ /* 0x000ea8000c2e1b00 */
[----:B------:R-:W3:Y:S04]  /*16d0*/  LDG.E.EL.64 R12, desc[UR6][R4.64] ;  /* 0x00000006040c7981 */ /* 0x000ee8000c2e1b00 */
[----:B------:R-:W4:Y:S04]  /*16e0*/  LDG.E.EL.64 R8, desc[UR6][R6.64] ;  /* 0x0000000606087981 */ /* 0x000f28000c2e1b00 */
[----:B------:R-:W5:Y:S04]  /*16f0*/  LDG.E.EF.64 R10, desc[UR6][R10.64] ;  /* 0x000000060a0a7981 */ /* 0x000f68000c0e1b00 */
[----:B------:R-:W1:Y:S04]  /*1700*/  LDS R20, [UR4+0x20] ;  /* 0x00002004ff147984 */ /* 0x000e680008000800 */
[----:B------:R-:W1:Y:S01]  /*1710*/  LDS R0, [UR4] ;  /* 0x00000004ff007984 */ /* 0x000e620008000800 */
[----:B------:R-:W-:Y:S01]  /*1720*/  HFMA2.MMA R27, -RZ, RZ, 0.7080078125, -0.052093505859375 ;  /* 0x39aaaaabff1b7435 */ /* 0x000fe200000001ff */
[----:B-1----:R-:W-:-:S02]  /*1730*/  PRMT R15, R18, 0x7632, R15 ;  /* 0x00007632120f7816 */ /* 0x002fc4000000000f */
[C---:B--2---:R-:W-:Y:S02]  /*1740*/  PRMT R14, R16.reuse, 0x7632, R14 ;  /* 0x00007632100e7816 */ /* 0x044fe4000000000e */
[----:B------:R-:W-:Y:S02]  /*1750*/  SHF.L.U32 R25, R16, 0x10, RZ ;  /* 0x0000001010197819 */ /* 0x000fe400000006ff */
[----:B------:R-:W-:Y:S02]  /*1760*/  SHF.L.U32 R21, R19, 0x10, RZ ;  /* 0x0000001013157819 */ /* 0x000fe400000006ff */
[----:B------:R-:W-:Y:S02]  /*1770*/  SHF.L.U32 R16, R17, 0x10, RZ ;  /* 0x0000001011107819 */ /* 0x000fe400000006ff */
[----:B------:R-:W-:Y:S02]  /*1780*/  SHF.L.U32 R15, R15, 0x10, RZ ;  /* 0x000000100f0f7819 */ /* 0x000fe400000006ff */
[----:B------:R-:W-:-:S02]  /*1790*/  SHF.L.U32 R24, R14, 0x10, RZ ;  /* 0x000000100e187819 */ /* 0x000fc400000006ff */
[----:B------:R-:W-:Y:S01]  /*17a0*/  SHF.L.U32 R18, R18, 0x10, RZ ;  /* 0x0000001012127819 */ /* 0x000fe200000006ff */
[----:B------:R-:W-:Y:S01]  /*17b0*/  FADD R16, R21, R16 ;  /* 0x0000001015107221 */ /* 0x000fe20000000000 */
[----:B------:R-:W-:Y:S01]  /*17c0*/  PRMT R19, R19, 0x7632, R19 ;  /* 0x0000763213137816 */ /* 0x000fe20000000013 */
[----:B------:R-:W-:Y:S01]  /*17d0*/  FADD R15, R15, R24 ;  /* 0x000000180f0f7221 */ /* 0x000fe20000000000 */
[----:B---3--:R-:W-:Y:S01]  /*17e0*/  PRMT R21, R12, 0x7632, R21 ;  /* 0x000076320c157816 */ /* 0x008fe20000000015 */
[----:B------:R-:W-:Y:S01]  /*17f0*/  FADD R14, R18, R25 ;  /* 0x00000019120e7221 */ /* 0x000fe20000000000 */
[----:B------:R-:W-:Y:S02]  /*1800*/  SHF.L.U32 R24, R12, 0x10, RZ ;  /* 0x000000100c187819 */ /* 0x000fe400000006ff */
[----:B----4-:R-:W-:Y:S02]  /*1810*/  PRMT R12, R8, 0x7632, R12 ;  /* 0x00007632080c7816 */ /* 0x010fe4000000000c */
[----:B------:R-:W-:-:S02]  /*1820*/  PRMT R18, R17, 0x7632, R18 ;  /* 0x0000763211127816 */ /* 0x000fc40000000012 */
[----:B------:R-:W-:Y:S02]  /*1830*/  SHF.L.U32 R17, R19, 0x10, RZ ;  /* 0x0000001013117819 */ /* 0x000fe400000006ff */
[----:B------:R-:W-:Y:S02]  /*1840*/  SHF.L.U32 R19, R8, 0x10, RZ ;  /* 0x0000001008137819 */ /* 0x000fe400000006ff */
[----:B------:R-:W-:Y:S02]  /*1850*/  SHF.L.U32 R21, R21, 0x10, RZ ;  /* 0x0000001015157819 */ /* 0x000fe400000006ff */
[----:B------:R-:W-:Y:S01]  /*1860*/  SHF.L.U32 R8, R12, 0x10, RZ ;  /* 0x000000100c087819 */ /* 0x000fe200000006ff */
[----:B0-----:R-:W-:Y:S01]  /*1870*/  FFMA R12, R20, R27, 9.9999999747524270788e-07 ;  /* 0x358637bd140c7423 */ /* 0x001fe2000000001b */
[----:B------:R-:W-:Y:S02]  /*1880*/  SHF.L.U32 R18, R18, 0x10, RZ ;  /* 0x0000001012127819 */ /* 0x000fe400000006ff */
[----:B------:R-:W-:Y:S01]  /*1890*/  SHF.L.U32 R25, R13, 0x10, RZ ;  /* 0x000000100d197819 */ /* 0x000fe200000006ff */
[----:B------:R-:W-:Y:S01]  /*18a0*/  FADD R20, R21, R8 ;  /* 0x0000000815147221 */ /* 0x000fe20000000000 */
[----:B------:R-:W-:-:S02]  /*18b0*/  PRMT R13, R13, 0x7632, R13 ;  /* 0x000076320d0d7816 */ /* 0x000fc4000000000d */
[----:B------:R-:W-:Y:S01]  /*18c0*/  PRMT R21, R9, 0x7632, R21 ;  /* 0x0000763209157816 */ /* 0x000fe20000000015 */
[----:B------:R-:W-:Y:S01]  /*18d0*/  FADD R17, R17, R18 ;  /* 0x0000001211117221 */ /* 0x000fe20000000000 */
[----:B------:R-:W-:Y:S01]  /*18e0*/  SHF.L.U32 R26, R9, 0x10, RZ ;  /* 0x00000010091a7819 */ /* 0x000fe200000006ff */
[----:B------:R-:W-:Y:S01]  /*18f0*/  FADD R18, R24, R19 ;  /* 0x0000001318127221 */ /* 0x000fe20000000000 */
[----:B------:R-:W0:Y:S01]  /*1900*/  LDC.64 R8, c[0x0][0x248] ;  /* 0x00009200ff087b82 */ /* 0x000e220000000a00 */
[----:B------:R-:W1:Y:S01]  /*1910*/  MUFU.RSQ R12, R12 ;  /* 0x0000000c000c7308 */ /* 0x000e620000001400 */
[----:B------:R-:W-:Y:S02]  /*1920*/  SHF.L.U32 R24, R13, 0x10, RZ ;  /* 0x000000100d187819 */ /* 0x000fe400000006ff */
[----:B------:R-:W-:Y:S02]  /*1930*/  SHF.L.U32 R27, R21, 0x10, RZ ;  /* 0x00000010151b7819 */ /* 0x000fe400000006ff */
[----:B-----5:R-:W-:-:S02]  /*1940*/  PRMT R13, R10, 0x7632, R13 ;  /* 0x000076320a0d7816 */ /* 0x020fc4000000000d */
[----:B------:R-:W-:Y:S01]  /*1950*/  PRMT R21, R11, 0x7632, R21 ;  /* 0x000076320b157816 */ /* 0x000fe20000000015 */
[----:B------:R-:W-:Y:S01]  /*1960*/  FADD R19, R25, R26 ;  /* 0x0000001a19137221 */ /* 0x000fe20000000000 */
[----:B------:R-:W-:Y:S02]  /*1970*/  SHF.L.U32 R25, R10, 0x10, RZ ;  /* 0x000000100a197819 */ /* 0x000fe400000006ff */
[----:B------:R-:W-:Y:S02]  /*1980*/  SHF.L.U32 R11, R11, 0x10, RZ ;  /* 0x000000100b0b7819 */ /* 0x000fe400000006ff */
[----:B------:R-:W-:Y:S02]  /*1990*/  SHF.L.U32 R13, R13, 0x10, RZ ;  /* 0x000000100d0d7819 */ /* 0x000fe400000006ff */
[----:B------:R-:W-:Y:S01]  /*19a0*/  SHF.L.U32 R21, R21, 0x10, RZ ;  /* 0x0000001015157819 */ /* 0x000fe200000006ff */
[C---:B------:R-:W-:Y:S01]  /*19b0*/  FADD R25, -R0.reuse, R25 ;  /* 0x0000001900197221 */ /* 0x040fe20000000100 */
[C---:B------:R-:W-:Y:S01]  /*19c0*/  FADD R11, -R0.reuse, R11 ;  /* 0x0000000b000b7221 */ /* 0x040fe20000000100 */
[----:B------:R-:W-:-:S02]  /*19d0*/  FADD R13, -R0, R13 ;  /* 0x0000000d000d7221 */ /* 0x000fc40000000100 */
[----:B------:R-:W-:Y:S01]  /*19e0*/  FADD R21, -R0, R21 ;  /* 0x0000001500157221 */ /* 0x000fe20000000100 */
[----:B------:R-:W-:Y:S01]  /*19f0*/  FADD R10, R24, R27 ;  /* 0x0000001b180a7221 */ /* 0x000fe20000000000 */
[----:B------:R-:W-:Y:S01]  /*1a00*/  FADD R24, R14, 1 ;  /* 0x3f8000000e187421 */ /* 0x000fe20000000000 */
[----:B------:R-:W-:Y:S01]  /*1a10*/  FADD R16, R16, 1 ;  /* 0x3f80000010107421 */ /* 0x000fe20000000000 */
[C---:B-1----:R-:W-:Y:S01]  /*1a20*/  FMUL R25, R12.reuse, R25 ;  /* 0x000000190c197220 */ /* 0x042fe20000400000 */
[C---:B------:R-:W-:Y:S01]  /*1a30*/  FMUL R14, R12.reuse, R11 ;  /* 0x0000000b0c0e7220 */ /* 0x040fe20000400000 */
[----:B------:R-:W-:Y:S01]  /*1a40*/  FADD R15, R15, 1 ;  /* 0x3f8000000f0f7421 */ /* 0x000fe20000000000 */
[C---:B------:R-:W-:Y:S01]  /*1a50*/  FMUL R13, R12.reuse, R13 ;  /* 0x0000000d0c0d7220 */ /* 0x040fe20000400000 */
[----:B------:R-:W-:Y:S01]  /*1a60*/  FADD R17, R17, 1 ;  /* 0x3f80000011117421 */ /* 0x000fe20000000000 */
[----:B------:R-:W-:Y:S01]  /*1a70*/  FMUL R21, R12, R21 ;  /* 0x000000150c157220 */ /* 0x000fe20000400000 */
[----:B------:R-:W-:Y:S01]  /*1a80*/  FFMA R18, R25, R24, R18 ;  /* 0x0000001819127223 */ /* 0x000fe20000000012 */
[----:B------:R-:W-:Y:S01]  /*1a90*/  FFMA R13, R13, R15, R20 ;  /* 0x0000000f0d0d7223 */ /* 0x000fe20000000014 */
[----:B------:R-:W-:Y:S01]  /*1aa0*/  FFMA R14, R14, R16, R19 ;  /* 0x000000100e0e7223 */ /* 0x000fe20000000013 */
[----:B------:R-:W-:Y:S01]  /*1ab0*/  FFMA R17, R21, R17, R10 ;  /* 0x0000001115117223 */ /* 0x000fe2000000000a */
[----:B0-----:R-:W-:-:S02]  /*1ac0*/  IMAD.WIDE R20, R2, 0x2, R8 ;  /* 0x0000000202147825 */ /* 0x001fc400078e0208 */
[----:B------:R-:W-:Y:S02]  /*1ad0*/  F2FP.BF16.F32.PACK_AB R24, R13, R18 ;  /* 0x000000120d18723e */ /* 0x000fe400000010ff */
[----:B------:R-:W-:-:S05]  /*1ae0*/  F2FP.BF16.F32.PACK_AB R25, R17, R14 ;  /* 0x0000000e1119723e */ /* 0x000fca00000010ff */
[----:B------:R0:W-:Y:S04]  /*1af0*/  STG.E.64 desc[UR6][R20.64], R24 ;  /* 0x0000001814007986 */ /* 0x0001e8000c101b06 */
[----:B------:R-:W2:Y:S04]  /*1b00*/  LDG.E.EL.64 R18, desc[UR6][R4.64+0x2000] ;  /* 0x0020000604127981 */ /* 0x000ea8000c2e1b00 */
[----:B------:R-:W3:Y:S04]  /*1b10*/  LDG.E.EL.64 R16, desc[UR6][R6.64+0x2000] ;  /* 0x0020000606107981 */ /* 0x000ee8000c2e1b00 */
[----:B------:R-:W0:Y:S04]  /*1b20*/  LDG.E.EL.64 R10, desc[UR6][R4.64+0x800] ;  /* 0x00080006040a7981 */ /* 0x000e28000c2e1b00 */
[----:B------:R-:W4:Y:S04]  /*1b30*/  LDG.E.EL.64 R14, desc[UR6][R6.64+0x800] ;  /* 0x00080006060e7981 */ /* 0x000f28000c2e1b00 */
[----:B------:R-:W5:Y:S01]  /*1b40*/  LDG.E.EF.64 R22, desc[UR6][R22.64] ;  /* 0x0000000616167981 */ /* 0x000f62000c0e1b00 */
[----:B--2---:R-:W-:-:S02]  /*1b50*/  SHF.L.U32 R2, R18, 0x10, RZ ;  /* 0x0000001012027819 */ /* 0x004fc400000006ff */
[----:B------:R-:W-:Y:S02]  /*1b60*/  PRMT R18, R18, 0x7632, R18 ;  /* 0x0000763212127816 */ /* 0x000fe40000000012 */
[----:B---3--:R-:W-:Y:S02]  /*1b70*/  SHF.L.U32 R26, R17, 0x10, RZ ;  /* 0x00000010111a7819 */ /* 0x008fe400000006ff */
[C---:B------:R-:W-:Y:S02]  /*1b80*/  SHF.L.U32 R27, R16.reuse, 0x10, RZ ;  /* 0x00000010101b7819 */ /* 0x040fe400000006ff */
[----:B------:R-:W-:Y:S02]  /*1b90*/  PRMT R17, R16, 0x7632, R17 ;  /* 0x0000763210117816 */ /* 0x000fe40000000011 */
[----:B0-----:R-:W-:Y:S02]  /*1ba0*/  PRMT R21, R10, 0x7632, R21 ;  /* 0x000076320a157816 */ /* 0x001fe40000000015 */
[----:B------:R-:W-:-:S02]  /*1bb0*/  SHF.L.U32 R16, R11, 0x10, RZ ;  /* 0x000000100b107819 */ /* 0x000fc400000006ff */
[----:B----4-:R-:W-:Y:S02]  /*1bc0*/  PRMT R11, R14, 0x7632, R11 ;  /* 0x000076320e0b7816 */ /* 0x010fe4000000000b */
[C---:B------:R-:W-:Y:S02]  /*1bd0*/  SHF.L.U32 R13, R19.reuse, 0x10, RZ ;  /* 0x00000010130d7819 */ /* 0x040fe400000006ff */
[----:B------:R-:W-:Y:S02]  /*1be0*/  SHF.L.U32 R24, R10, 0x10, RZ ;  /* 0x000000100a187819 */ /* 0x000fe400000006ff */
[----:B------:R-:W-:Y:S02]  /*1bf0*/  PRMT R19, R19, 0x7632, R19 ;  /* 0x0000763213137816 */ /* 0x000fe40000000013 */
[----:B------:R-:W-:Y:S02]  /*1c00*/  SHF.L.U32 R10, R18, 0x10, RZ ;  /* 0x00000010120a7819 */ /* 0x000fe400000006ff */
[----:B------:R-:W-:-:S02]  /*1c10*/  PRMT R20, R17, 0x7632, R20 ;  /* 0x0000763211147816 */ /* 0x000fc40000000014 */
[----:B------:R-:W-:Y:S02]  /*1c20*/  SHF.L.U32 R18, R21, 0x10, RZ ;  /* 0x0000001015127819 */ /* 0x000fe400000006ff */
[----:B------:R-:W-:Y:S02]  /*1c30*/  SHF.L.U32 R21, R11, 0x10, RZ ;  /* 0x000000100b157819 */ /* 0x000fe400000006ff */
[----:B------:R-:W-:Y:S02]  /*1c40*/  SHF.L.U32 R25, R14, 0x10, RZ ;  /* 0x000000100e197819 */ /* 0x000fe400000006ff */
[----:B------:R-:W-:Y:S02]  /*1c50*/  SHF.L.U32 R14, R19, 0x10, RZ ;  /* 0x00000010130e7819 */ /* 0x000fe400000006ff */
[----:B------:R-:W-:Y:S02]  /*1c60*/  SHF.L.U32 R17, R17, 0x10, RZ ;  /* 0x0000001011117819 */ /* 0x000fe400000006ff */
[----:B------:R-:W-:Y:S01]  /*1c70*/  SHF.L.U32 R19, R20, 0x10, RZ ;  /* 0x0000001014137819 */ /* 0x000fe200000006ff */
[----:B------:R-:W-:Y:S01]  /*1c80*/  FADD R2, R2, R27 ;  /* 0x0000001b02027221 */ /* 0x000fe20000000000 */
[----:B------:R-:W-:Y:S01]  /*1c90*/  FADD R18, R18, R21 ;  /* 0x0000001512127221 */ /* 0x000fe20000000000 */
[----:B------:R-:W-:-:S02]  /*1ca0*/  SHF.L.U32 R27, R15, 0x10, RZ ;  /* 0x000000100f1b7819 */ /* 0x000fc400000006ff */
[----:B------:R-:W-:Y:S02]  /*1cb0*/  PRMT R20, R11, 0x7632, R20 ;  /* 0x000076320b147816 */ /* 0x000fe40000000014 */
[----:B------:R-:W-:Y:S01]  /*1cc0*/  PRMT R21, R15, 0x7632, R21 ;  /* 0x000076320f157816 */ /* 0x000fe20000000015 */
[----:B------:R-:W-:Y:S01]  /*1cd0*/  FADD R10, R10, R17 ;  /* 0x000000110a0a7221 */ /* 0x000fe20000000000 */
[----:B-----5:R-:W-:Y:S01]  /*1ce0*/  PRMT R11, R22, 0x7632, R11 ;  /* 0x00007632160b7816 */ /* 0x020fe2000000000b */
[----:B------:R-:W-:Y:S01]  /*1cf0*/  FADD R14, R14, R19 ;  /* 0x000000130e0e7221 */ /* 0x000fe20000000000 */
[----:B------:R-:W-:Y:S01]  /*1d00*/  PRMT R15, R23, 0x7632, R15 ;  /* 0x00007632170f7816 */ /* 0x000fe2000000000f */
[----:B------:R-:W-:Y:S01]  /*1d10*/  FADD R17, R24, R25 ;  /* 0x0000001918117221 */ /* 0x000fe20000000000 */
[----:B------:R-:W-:Y:S02]  /*1d20*/  SHF.L.U32 R19, R22, 0x10, RZ ;  /* 0x0000001016137819 */ /* 0x000fe400000006ff */
[----:B------:R-:W-:-:S02]  /*1d30*/  SHF.L.U32 R25, R21, 0x10, RZ ;  /* 0x0000001015197819 */ /* 0x000fc400000006ff */
[----:B------:R-:W-:Y:S02]  /*1d40*/  SHF.L.U32 R23, R23, 0x10, RZ ;  /* 0x0000001017177819 */ /* 0x000fe400000006ff */
[----:B------:R-:W-:Y:S02]  /*1d50*/  SHF.L.U32 R21, R11, 0x10, RZ ;  /* 0x000000100b157819 */ /* 0x000fe400000006ff */
[----:B------:R-:W-:Y:S02]  /*1d60*/  SHF.L.U32 R15, R15, 0x10, RZ ;  /* 0x000000100f0f7819 */ /* 0x000fe400000006ff */
[----:B------:R-:W-:Y:S01]  /*1d70*/  SHF.L.U32 R20, R20, 0x10, RZ ;  /* 0x0000001014147819 */ /* 0x000fe200000006ff */
[C---:B------:R-:W-:Y:S01]  /*1d80*/  FADD R19, -R0.reuse, R19 ;  /* 0x0000001300137221 */ /* 0x040fe20000000100 */
[----:B------:R-:W-:Y:S01]  /*1d90*/  FADD R13, R13, R26 ;  /* 0x0000001a0d0d7221 */ /* 0x000fe20000000000 */
[C---:B------:R-:W-:Y:S01]  /*1da0*/  FADD R23, -R0.reuse, R23 ;  /* 0x0000001700177221 */ /* 0x040fe20000000100 */
[C---:B------:R-:W-:Y:S01]  /*1db0*/  FADD R21, -R0.reuse, R21 ;  /* 0x0000001500157221 */ /* 0x040fe20000000100 */
[----:B------:R-:W-:Y:S01]  /*1dc0*/  FADD R15, -R0, R15 ;  /* 0x0000000f000f7221 */ /* 0x000fe20000000100 */
[----:B------:R-:W-:Y:S01]  /*1dd0*/  FADD R11, R20, R25 ;  /* 0x00000019140b7221 */ /* 0x000fe20000000000 */
[----:B------:R-:W-:Y:S01]  /*1de0*/  FMUL R20, R12, R19 ;  /* 0x000000130c147220 */ /* 0x000fe20000400000 */
[----:B------:R-:W-:Y:S01]  /*1df0*/  FADD R19, R2, 1 ;  /* 0x3f80000002137421 */ /* 0x000fe20000000000 */
[----:B------:R-:W-:Y:S01]  /*1e00*/  FADD R16, R16, R27 ;  /* 0x0000001b10107221 */ /* 0x000fe20000000000 */
[C---:B------:R-:W-:Y:S01]  /*1e10*/  FMUL R23, R12.reuse, R23 ;  /* 0x000000170c177220 */ /* 0x040fe20000400000 */
[----:B------:R-:W-:Y:S01]  /*1e20*/  FADD R13, R13, 1 ;  /* 0x3f8000000d0d7421 */ /* 0x000fe20000000000 */
[----:B------:R-:W-:Y:S01]  /*1e30*/  FMUL R21, R12, R21 ;  /* 0x000000150c157220 */ /* 0x000fe20000400000 */
[----:B------:R-:W-:Y:S01]  /*1e40*/  FADD R10, R10, 1 ;  /* 0x3f8000000a0a7421 */ /* 0x000fe20000000000 */
[----:B------:R-:W-:Y:S01]  /*1e50*/  FMUL R2, R12, R15 ;  /* 0x0000000f0c027220 */ /* 0x000fe20000400000 */
[----:B------:R-:W-:Y:S01]  /*1e60*/  FADD R14, R14, 1 ;  /* 0x3f8000000e0e7421 */ /* 0x000fe20000000000 */
[----:B------:R-:W-:Y:S01]  /*1e70*/  FFMA R17, R20, R19, R17 ;  /* 0x0000001314117223 */ /* 0x000fe20000000011 */
[----:B------:R-:W-:Y:S01]  /*1e80*/  FFMA R10, R21, R10, R18 ;  /* 0x0000000a150a7223 */ /* 0x000fe20000000012 */
[----:B------:R-:W-:Y:S01]  /*1e90*/  FFMA R13, R23, R13, R16 ;  /* 0x0000000d170d7223 */ /* 0x000fe20000000010 */
[----:B------:R-:W-:Y:S01]  /*1ea0*/  FFMA R2, R2, R14, R11 ;  /* 0x0000000e02027223 */ /* 0x000fe2000000000b */
[----:B------:R-:W-:-:S02]  /*1eb0*/  IMAD.WIDE R18, R3, 0x2, R8 ;  /* 0x0000000203127825 */ /* 0x000fc400078e0208 */
[----:B------:R-:W-:Y:S02]  /*1ec0*/  F2FP.BF16.F32.PACK_AB R24, R10, R17 ;  /* 0x000000110a18723e */ /* 0x000fe400000010ff */
[----:B------:R-:W-:-:S05]  /*1ed0*/  F2FP.BF16.F32.PACK_AB R25, R2, R13 ;  /* 0x0000000d0219723e */ /* 0x000fca00000010ff */
[----:B------:R0:W-:Y:S04]  /*1ee0*/  STG.E.64 desc[UR6][R18.64], R24 ;  /* 0x0000001812007986 */ /* 0x0001e8000c101b06 */
[----:B------:R-:W2:Y:S04]  /*1ef0*/  LDG.E.EF.64 R32, desc[UR6][R32.64] ;  /* 0x0000000620207981 */ /* 0x000ea8000c0e1b00 */
[----:B------:R-:W3:Y:S04]  /*1f00*/  LDG.E.EL.64 R10, desc[UR6][R4.64+0x2800] ;  /* 0x00280006040a7981 */ /* 0x000ee8000c2e1b00 */
[----:B------:R-:W4:Y:S04]  /*1f10*/  LDG.E.EL.64 R2, desc[UR6][R6.64+0x2800] ;  /* 0x0028000606027981 */ /* 0x000f28000c2e1b00 */
[----:B------:R4:W5:Y:S04]  /*1f20*/  LDG.E.EL.64 R14, desc[UR6][R4.64+0x1000] ;  /* 0x00100006040e7981 */ /* 0x000968000c2e1b00 */
[----:B------:R1:W3:Y:S01]  /*1f30*/  LDG.E.EL.64 R16, desc[UR6][R6.64+0x1000] ;  /* 0x0010000606107981 */ /* 0x0002e2000c2e1b00 */
[----:B------:R-:W-:Y:S01]  /*1f40*/  IMAD.WIDE R8, R31, 0x2, R8 ;  /* 0x000000021f087825 */ /* 0x000fe200078e0208 */
[----:B--2---:R-:W-:-:S02]  /*1f50*/  PRMT R13, R32, 0x7632, R13 ;  /* 0x00007632200d7816 */ /* 0x004fc4000000000d */
[C---:B------:R-:W-:Y:S02]  /*1f60*/  PRMT R20, R33.reuse, 0x7632, R20 ;  /* 0x0000763221147816 */ /* 0x040fe40000000014 */
[----:B------:R-:W-:Y:S02]  /*1f70*/  SHF.L.U32 R23, R33, 0x10, RZ ;  /* 0x0000001021177819 */ /* 0x000fe400000006ff */
[----:B------:R-:W-:Y:S02]  /*1f80*/  SHF.L.U32 R21, R32, 0x10, RZ ;  /* 0x0000001020157819 */ /* 0x000fe400000006ff */
[----:B------:R-:W-:Y:S02]  /*1f90*/  SHF.L.U32 R13, R13, 0x10, RZ ;  /* 0x000000100d0d7819 */ /* 0x000fe400000006ff */
[----:B0-----:R-:W-:Y:S01]  /*1fa0*/  SHF.L.U32 R19, R20, 0x10, RZ ;  /* 0x0000001014137819 */ /* 0x001fe200000006ff */
[C---:B------:R-:W-:Y:S01]  /*1fb0*/  FADD R25, -R0.reuse, R23 ;  /* 0x0000001700197221 */ /* 0x040fe20000000100 */
[C---:B------:R-:W-:Y:S01]  /*1fc0*/  FADD R21, -R0.reuse, R21 ;  /* 0x0000001500157221 */ /* 0x040fe20000000100 */
[----:B------:R-:W-:Y:S01]  /*1fd0*/  FADD R23, -R0, R13 ;  /* 0x0000000d00177221 */ /* 0x000fe20000000100 */
[----:B----4-:R-:W-:Y:S01]  /*1fe0*/  PRMT R4, R2, 0x7632, R4 ;  /* 0x0000763202047816 */ /* 0x010fe20000000004 */
[----:B------:R-:W-:Y:S01]  /*1ff0*/  FADD R19, -R0, R19 ;  /* 0x0000001300137221 */ /* 0x000fe20000000100 */
[----:B---3--:R-:W-:-:S02]  /*2000*/  PRMT R0, R10, 0x7632, R0 ;  /* 0x000076320a007816 */ /* 0x008fc40000000000 */
[----:B-1----:R-:W-:Y:S02]  /*2010*/  SHF.L.U32 R6, R11, 0x10, RZ ;  /* 0x000000100b067819 */ /* 0x002fe400000006ff */
[----:B------:R-:W-:Y:S02]  /*2020*/  SHF.L.U32 R13, R3, 0x10, RZ ;  /* 0x00000010030d7819 */ /* 0x000fe400000006ff */
[----:B------:R-:W-:Y:S02]  /*2030*/  SHF.L.U32 R7, R0, 0x10, RZ ;  /* 0x0000001000077819 */ /* 0x000fe400000006ff */
[----:B------:R-:W-:Y:S02]  /*2040*/  SHF.L.U32 R18, R4, 0x10, RZ ;  /* 0x0000001004127819 */ /* 0x000fe400000006ff */
[----:B------:R-:W-:Y:S02]  /*2050*/  SHF.L.U32 R5, R10, 0x10, RZ ;  /* 0x000000100a057819 */ /* 0x000fe400000006ff */
[----:B------:R-:W-:Y:S01]  /*2060*/  SHF.L.U32 R10, R2, 0x10, RZ ;  /* 0x00000010020a7819 */ /* 0x000fe200000006ff */
[C---:B------:R-:W-:Y:S01]  /*2070*/  FMUL R4, R12.reuse, R21 ;  /* 0x000000150c047220 */ /* 0x040fe20000400000 */
[C---:B------:R-:W-:Y:S01]  /*2080*/  FMUL R2, R12.reuse, R25 ;  /* 0x000000190c027220 */ /* 0x040fe20000400000 */
[C---:B------:R-:W-:Y:S01]  /*2090*/  FMUL R0, R12.reuse, R23 ;  /* 0x000000170c007220 */ /* 0x040fe20000400000 */
[----:B------:R-:W-:Y:S01]  /*20a0*/  PRMT R11, R11, 0x7632, R11 ;  /* 0x000076320b0b7816 */ /* 0x000fe2000000000b */
[----:B------:R-:W-:Y:S01]  /*20b0*/  FMUL R12, R12, R19 ;  /* 0x000000130c0c7220 */ /* 0x000fe20000400000 */
[----:B------:R-:W-:Y:S01]  /*20c0*/  PRMT R3, R3, 0x7632, R3 ;  /* 0x0000763203037816 */ /* 0x000fe20000000003 */
[--C-:B------:R-:W-:Y:S01]  /*20d0*/  FADD R6, R6, R13.reuse ;  /* 0x0000000d06067221 */ /* 0x100fe20000000000 */
[----:B------:R-:W-:Y:S01]  /*20e0*/  FADD R7, R7, R18 ;  /* 0x0000001207077221 */ /* 0x000fe20000000000 */
[C---:B-----5:R-:W-:Y:S01]  /*20f0*/  PRMT R13, R14.reuse, 0x7632, R13 ;  /* 0x000076320e0d7816 */ /* 0x060fe2000000000d */
[----:B------:R-:W-:Y:S01]  /*2100*/  FADD R5, R5, R10 ;  /* 0x0000000a05057221 */ /* 0x000fe20000000000 */
[----:B------:R-:W-:-:S02]  /*2110*/  SHF.L.U32 R18, R14, 0x10, RZ ;  /* 0x000000100e127819 */ /* 0x000fc400000006ff */
[C---:B------:R-:W-:Y:S02]  /*2120*/  PRMT R19, R16.reuse, 0x7632, R19 ;  /* 0x0000763210137816 */ /* 0x040fe40000000013 */
[----:B------:R-:W-:Y:S02]  /*2130*/  SHF.L.U32 R21, R16, 0x10, RZ ;  /* 0x0000001010157819 */ /* 0x000fe400000006ff */
[----:B------:R-:W-:Y:S02]  /*2140*/  PRMT R14, R15, 0x7632, R14 ;  /* 0x000076320f0e7816 */ /* 0x000fe4000000000e */
[----:B------:R-:W-:Y:S02]  /*2150*/  PRMT R16, R17, 0x7632, R16 ;  /* 0x0000763211107816 */ /* 0x000fe40000000010 */
[----:B------:R-:W-:Y:S02]  /*2160*/  SHF.L.U32 R11, R11, 0x10, RZ ;  /* 0x000000100b0b7819 */ /* 0x000fe400000006ff */
[----:B------:R-:W-:-:S02]  /*2170*/  SHF.L.U32 R10, R3, 0x10, RZ ;  /* 0x00000010030a7819 */ /* 0x000fc400000006ff */
[----:B------:R-:W-:Y:S02]  /*2180*/  SHF.L.U32 R14, R14, 0x10, RZ ;  /* 0x000000100e0e7819 */ /* 0x000fe400000006ff */
[----:B------:R-:W-:Y:S01]  /*2190*/  SHF.L.U32 R3, R16, 0x10, RZ ;  /* 0x0000001010037819 */ /* 0x000fe200000006ff */
[----:B------:R-:W-:Y:S01]  /*21a0*/  FADD R10, R11, R10 ;  /* 0x0000000a0b0a7221 */ /* 0x000fe20000000000 */
[----:B------:R-:W-:Y:S02]  /*21b0*/  SHF.L.U32 R15, R15, 0x10, RZ ;  /* 0x000000100f0f7819 */ /* 0x000fe400000006ff */
[----:B------:R-:W-:Y:S02]  /*21c0*/  SHF.L.U32 R22, R17, 0x10, RZ ;  /* 0x0000001011167819 */ /* 0x000fe400000006ff */
[----:B------:R-:W-:Y:S02]  /*21d0*/  SHF.L.U32 R13, R13, 0x10, RZ ;  /* 0x000000100d0d7819 */ /* 0x000fe400000006ff */
[----:B------:R-:W-:Y:S01]  /*21e0*/  SHF.L.U32 R20, R19, 0x10, RZ ;  /* 0x0000001013147819 */ /* 0x000fe200000006ff */
[----:B------:R-:W-:Y:S01]  /*21f0*/  FADD R17, R14, R3 ;  /* 0x000000030e117221 */ /* 0x000fe20000000000 */
[----:B------:R-:W-:Y:S01]  /*2200*/  FADD R21, R18, R21 ;  /* 0x0000001512157221 */ /* 0x000fe20000000000 */
[----:B------:R-:W-:Y:S01]  /*2210*/  FADD R15, R15, R22 ;  /* 0x000000160f0f7221 */ /* 0x000fe20000000000 */
[----:B------:R-:W-:Y:S01]  /*2220*/  FADD R5, R5, 1 ;  /* 0x3f80000005057421 */ /* 0x000fe20000000000 */
[----:B------:R-:W-:Y:S01]  /*2230*/  FADD R13, R13, R20 ;  /* 0x000000140d0d7221 */ /* 0x000fe20000000000 */
[----:B------:R-:W-:Y:S01]  /*2240*/  FADD R3, R6, 1 ;  /* 0x3f80000006037421 */ /* 0x000fe20000000000 */
[----:B------:R-:W-:Y:S01]  /*2250*/  FADD R7, R7, 1 ;  /* 0x3f80000007077421 */ /* 0x000fe20000000000 */
[----:B------:R-:W-:Y:S01]  /*2260*/  FADD R11, R10, 1 ;  /* 0x3f8000000a0b7421 */ /* 0x000fe20000000000 */
[----:B------:R-:W-:Y:S01]  /*2270*/  FFMA R4, R4, R5, R21 ;  /* 0x0000000504047223 */ /* 0x000fe20000000015 */
[----:B------:R-:W-:Y:S01]  /*2280*/  FFMA R2, R2, R3, R15 ;  /* 0x0000000302027223 */ /* 0x000fe2000000000f */
[----:B------:R-:W-:Y:S01]  /*2290*/  FFMA R7, R0, R7, R13 ;  /* 0x0000000700077223 */ /* 0x000fe2000000000d */
[----:B------:R-:W-:-:S04]  /*22a0*/  FFMA R11, R12, R11, R17 ;  /* 0x0000000b0c0b7223 */ /* 0x000fc80000000011 */
[----:B------:R-:W-:Y:S02]  /*22b0*/  F2FP.BF16.F32.PACK_AB R4, R7, R4 ;  /* 0x000000040704723e */ /* 0x000fe400000010ff */
[----:B------:R-:W-:-:S05]  /*22c0*/  F2FP.BF16.F32.PACK_AB R5, R11, R2 ;  /* 0x000000020b05723e */ /* 0x000fca00000010ff */
[----:B------:R-:W-:Y:S01]  /*22d0*/  STG.E.64 desc[UR6][R8.64], R4 ;  /* 0x0000000408007986 */ /* 0x000fe2000c101b06 */
[----:B------:R-:W-:Y:S05]  /*22e0*/  EXIT ;  /* 0x000000000000794d */ /* 0x000fea0003800000 */
.L_x_0:
[----:B------:R-:W-:-:S00]  /*22f0*/  BRA `(.L_x_0) ;  /* 0xfffffffc00fc7947 */ /* 0x000fc0000383ffff */
[----:B------:R-:W-:-:S00]  /*2300*/  NOP ;  /* 0x0000000000007918 */ /* 0x000fc00000000000 */
[----:B------:R-:W-:-:S00]  /*2310*/  NOP ;  /* 0x0000000000007918 */ /* 0x000fc00000000000 */
[----:B------:R-:W-:-:S00]  /*2320*/  NOP ;  /* 0x0000000000007918 */ /* 0x000fc00000000000 */
[----:B------:R-:W-:-:S00]  /*2330*/  NOP ;  /* 0x0000000000007918 */ /* 0x000fc00000000000 */
[----:B------:R-:W-:-:S00]  /*2340*/  NOP ;  /* 0x0000000000007918 */ /* 0x000fc00000000000 */
[----:B------:R-:W-:-:S00]  /*2350*/  NOP ;  /* 0x0000000000007918 */ /* 0x000fc00000000000 */
[----:B------:R-:W-:-:S00]  /*2360*/  NOP ;  /* 0x0000000000007918 */ /* 0x000fc00000000000 */
[----:B------:R-:W-:-:S00]  /*2370*/  NOP ;  /* 0x0000000000007918 */ /* 0x000fc00000000000 */
.L_x_1:


//--------------------- .nv.global.init           --------------------------
	.section	.nv.global.init,"aw",@progbits
.nv.global.init:
	.type		_$_str,@object
	.size		_$_str,(.L_0 - _$_str)
_$_str:
        /*0000*/ 	.byte	0x5f, 0x5f, 0x43, 0x55, 0x44, 0x41, 0x5f, 0x46, 0x54, 0x5a, 0x00
.L_0:


//--------------------- .nv.shared.triton_        --------------------------
	.section	.nv.shared.triton_,"aw",@nobits
	.sectionflags	@""
	.align	16
	.zero		1024


//--------------------- .nv.constant0.triton_     --------------------------
	.section	.nv.constant0.triton_,"a",@progbits
	.sectionflags	@""
	.align	4
.nv.constant0.triton_:
	.zero		600
